//
// Generated by NVIDIA NVVM Compiler
//
// Compiler Build ID: CL-36424714
// Cuda compilation tools, release 13.0, V13.0.88
// Based on NVVM 20.0.0
//

.version 9.0
.target sm_100
.address_size 64

	// .globl	_Z12henon_kernelPdS_ddi

.visible .entry _Z12henon_kernelPdS_ddi(
	.param .u64 .ptr .align 1 _Z12henon_kernelPdS_ddi_param_0,
	.param .u64 .ptr .align 1 _Z12henon_kernelPdS_ddi_param_1,
	.param .f64 _Z12henon_kernelPdS_ddi_param_2,
	.param .f64 _Z12henon_kernelPdS_ddi_param_3,
	.param .u32 _Z12henon_kernelPdS_ddi_param_4
)
{
	.reg .pred 	%p<6>;
	.reg .b32 	%r<16>;
	.reg .b64 	%rd<8>;
	.reg .b64 	%fd<50>;

	ld.param.u64 	%rd3, [_Z12henon_kernelPdS_ddi_param_0];
	ld.param.u64 	%rd4, [_Z12henon_kernelPdS_ddi_param_1];
	ld.param.f64 	%fd17, [_Z12henon_kernelPdS_ddi_param_2];
	ld.param.f64 	%fd18, [_Z12henon_kernelPdS_ddi_param_3];
	ld.param.u32 	%r8, [_Z12henon_kernelPdS_ddi_param_4];
	cvta.to.global.u64 	%rd5, %rd4;
	cvta.to.global.u64 	%rd6, %rd3;
	mov.u32 	%r9, %ctaid.x;
	mov.u32 	%r10, %ntid.x;
	mov.u32 	%r11, %tid.x;
	mad.lo.s32 	%r12, %r9, %r10, %r11;
	mul.wide.s32 	%rd7, %r12, 8;
	add.s64 	%rd1, %rd6, %rd7;
	ld.global.f64 	%fd42, [%rd1];
	add.s64 	%rd2, %rd5, %rd7;
	ld.global.f64 	%fd49, [%rd2];
	setp.lt.s32 	%p1, %r8, 1;
	@%p1 bra 	$L__BB0_7;
	and.b32  	%r1, %r8, 3;
	setp.lt.u32 	%p2, %r8, 4;
	@%p2 bra 	$L__BB0_4;
	and.b32  	%r13, %r8, 2147483644;
	neg.s32 	%r14, %r13;
$L__BB0_3:
	mul.f64 	%fd20, %fd17, %fd42;
	mul.f64 	%fd21, %fd42, %fd20;
	mov.f64 	%fd22, 0d3FF0000000000000;
	sub.f64 	%fd23, %fd22, %fd21;
	add.f64 	%fd24, %fd49, %fd23;
	mul.f64 	%fd25, %fd17, %fd24;
	mul.f64 	%fd26, %fd24, %fd25;
	sub.f64 	%fd27, %fd22, %fd26;
	fma.rn.f64 	%fd28, %fd18, %fd42, %fd27;
	mul.f64 	%fd29, %fd17, %fd28;
	mul.f64 	%fd30, %fd28, %fd29;
	sub.f64 	%fd31, %fd22, %fd30;
	fma.rn.f64 	%fd32, %fd18, %fd24, %fd31;
	mul.f64 	%fd33, %fd17, %fd32;
	mul.f64 	%fd34, %fd32, %fd33;
	sub.f64 	%fd35, %fd22, %fd34;
	fma.rn.f64 	%fd42, %fd18, %fd28, %fd35;
	mul.f64 	%fd49, %fd18, %fd32;
	add.s32 	%r14, %r14, 4;
	setp.ne.s32 	%p3, %r14, 0;
	@%p3 bra 	$L__BB0_3;
$L__BB0_4:
	setp.eq.s32 	%p4, %r1, 0;
	@%p4 bra 	$L__BB0_7;
	neg.s32 	%r15, %r1;
	mov.f64 	%fd47, %fd42;
$L__BB0_6:
	.pragma "nounroll";
	mul.f64 	%fd36, %fd17, %fd47;
	mul.f64 	%fd37, %fd47, %fd36;
	mov.f64 	%fd38, 0d3FF0000000000000;
	sub.f64 	%fd39, %fd38, %fd37;
	add.f64 	%fd42, %fd49, %fd39;
	mul.f64 	%fd49, %fd18, %fd47;
	add.s32 	%r15, %r15, 1;
	setp.ne.s32 	%p5, %r15, 0;
	mov.f64 	%fd47, %fd42;
	@%p5 bra 	$L__BB0_6;
$L__BB0_7:
	st.global.f64 	[%rd1], %fd42;
	st.global.f64 	[%rd2], %fd49;
	ret;

}
	// .globl	_Z17tinkerbell_kernelPdS_ddddi
.visible .entry _Z17tinkerbell_kernelPdS_ddddi(
	.param .u64 .ptr .align 1 _Z17tinkerbell_kernelPdS_ddddi_param_0,
	.param .u64 .ptr .align 1 _Z17tinkerbell_kernelPdS_ddddi_param_1,
	.param .f64 _Z17tinkerbell_kernelPdS_ddddi_param_2,
	.param .f64 _Z17tinkerbell_kernelPdS_ddddi_param_3,
	.param .f64 _Z17tinkerbell_kernelPdS_ddddi_param_4,
	.param .f64 _Z17tinkerbell_kernelPdS_ddddi_param_5,
	.param .u32 _Z17tinkerbell_kernelPdS_ddddi_param_6
)
{
	.reg .pred 	%p<5>;
	.reg .b32 	%r<10>;
	.reg .b64 	%rd<10>;
	.reg .b64 	%fd<32>;

	ld.param.u64 	%rd3, [_Z17tinkerbell_kernelPdS_ddddi_param_0];
	ld.param.u64 	%rd4, [_Z17tinkerbell_kernelPdS_ddddi_param_1];
	ld.param.f64 	%fd9, [_Z17tinkerbell_kernelPdS_ddddi_param_2];
	ld.param.f64 	%fd10, [_Z17tinkerbell_kernelPdS_ddddi_param_3];
	ld.param.f64 	%fd11, [_Z17tinkerbell_kernelPdS_ddddi_param_4];
	ld.param.f64 	%fd12, [_Z17tinkerbell_kernelPdS_ddddi_param_5];
	ld.param.u32 	%r3, [_Z17tinkerbell_kernelPdS_ddddi_param_6];
	cvta.to.global.u64 	%rd5, %rd4;
	cvta.to.global.u64 	%rd6, %rd3;
	mov.u32 	%r4, %ctaid.x;
	mov.u32 	%r5, %ntid.x;
	mov.u32 	%r6, %tid.x;
	mad.lo.s32 	%r7, %r4, %r5, %r6;
	mul.wide.s32 	%rd7, %r7, 8;
	add.s64 	%rd1, %rd6, %rd7;
	ld.global.f64 	%fd30, [%rd1];
	add.s64 	%rd2, %rd5, %rd7;
	ld.global.f64 	%fd28, [%rd2];
	setp.lt.s32 	%p1, %r3, 1;
	@%p1 bra 	$L__BB1_5;
	mov.b32 	%r9, 0;
	mov.f64 	%fd29, %fd30;
	bra.uni 	$L__BB1_3;
$L__BB1_2:
	add.s32 	%r9, %r9, 1;
	setp.eq.s32 	%p3, %r9, %r3;
	mov.f64 	%fd29, %fd30;
	@%p3 bra 	$L__BB1_5;
$L__BB1_3:
	mul.f64 	%fd13, %fd29, %fd29;
	mul.f64 	%fd14, %fd28, %fd28;
	sub.f64 	%fd15, %fd13, %fd14;
	fma.rn.f64 	%fd16, %fd9, %fd29, %fd15;
	fma.rn.f64 	%fd30, %fd10, %fd28, %fd16;
	add.f64 	%fd17, %fd29, %fd29;
	mul.f64 	%fd18, %fd17, %fd28;
	fma.rn.f64 	%fd19, %fd11, %fd29, %fd18;
	fma.rn.f64 	%fd28, %fd12, %fd28, %fd19;
	abs.f64 	%fd20, %fd30;
	abs.f64 	%fd21, %fd28;
	max.f64 	%fd23, %fd20, %fd21;
	setp.leu.f64 	%p2, %fd23, 0d41CDCD6500000000;
	@%p2 bra 	$L__BB1_2;
	mov.b64 	%rd9, 0;
	st.global.u64 	[%rd1], %rd9;
	st.global.u64 	[%rd2], %rd9;
	bra.uni 	$L__BB1_8;
$L__BB1_5:
	abs.f64 	%fd24, %fd30;
	abs.f64 	%fd25, %fd28;
	max.f64 	%fd27, %fd24, %fd25;
	setp.leu.f64 	%p4, %fd27, 0d4069000000000000;
	@%p4 bra 	$L__BB1_7;
	mov.b64 	%rd8, 0;
	st.global.u64 	[%rd1], %rd8;
	st.global.u64 	[%rd2], %rd8;
	bra.uni 	$L__BB1_8;
$L__BB1_7:
	st.global.f64 	[%rd1], %fd30;
	st.global.f64 	[%rd2], %fd28;
$L__BB1_8:
	ret;

}
	// .globl	_Z15bogdanov_kernelPdS_dddi
.visible .entry _Z15bogdanov_kernelPdS_dddi(
	.param .u64 .ptr .align 1 _Z15bogdanov_kernelPdS_dddi_param_0,
	.param .u64 .ptr .align 1 _Z15bogdanov_kernelPdS_dddi_param_1,
	.param .f64 _Z15bogdanov_kernelPdS_dddi_param_2,
	.param .f64 _Z15bogdanov_kernelPdS_dddi_param_3,
	.param .f64 _Z15bogdanov_kernelPdS_dddi_param_4,
	.param .u32 _Z15bogdanov_kernelPdS_dddi_param_5
)
{
	.reg .pred 	%p<6>;
	.reg .b32 	%r<16>;
	.reg .b64 	%rd<8>;
	.reg .b64 	%fd<62>;

	ld.param.u64 	%rd3, [_Z15bogdanov_kernelPdS_dddi_param_0];
	ld.param.u64 	%rd4, [_Z15bogdanov_kernelPdS_dddi_param_1];
	ld.param.f64 	%fd17, [_Z15bogdanov_kernelPdS_dddi_param_2];
	ld.param.f64 	%fd18, [_Z15bogdanov_kernelPdS_dddi_param_3];
	ld.param.f64 	%fd19, [_Z15bogdanov_kernelPdS_dddi_param_4];
	ld.param.u32 	%r8, [_Z15bogdanov_kernelPdS_dddi_param_5];
	cvta.to.global.u64 	%rd5, %rd4;
	cvta.to.global.u64 	%rd6, %rd3;
	mov.u32 	%r9, %ctaid.x;
	mov.u32 	%r10, %ntid.x;
	mov.u32 	%r11, %tid.x;
	mad.lo.s32 	%r12, %r9, %r10, %r11;
	mul.wide.s32 	%rd7, %r12, 8;
	add.s64 	%rd1, %rd6, %rd7;
	ld.global.f64 	%fd60, [%rd1];
	add.s64 	%rd2, %rd5, %rd7;
	ld.global.f64 	%fd61, [%rd2];
	setp.lt.s32 	%p1, %r8, 1;
	@%p1 bra 	$L__BB2_7;
	and.b32  	%r1, %r8, 3;
	setp.lt.u32 	%p2, %r8, 4;
	@%p2 bra 	$L__BB2_4;
	and.b32  	%r13, %r8, 2147483644;
	neg.s32 	%r14, %r13;
$L__BB2_3:
	fma.rn.f64 	%fd21, %fd17, %fd61, %fd61;
	mul.f64 	%fd22, %fd18, %fd60;
	add.f64 	%fd23, %fd60, 0dBFF0000000000000;
	fma.rn.f64 	%fd24, %fd22, %fd23, %fd21;
	mul.f64 	%fd25, %fd19, %fd60;
	fma.rn.f64 	%fd26, %fd25, %fd61, %fd24;
	add.f64 	%fd27, %fd60, %fd26;
	fma.rn.f64 	%fd28, %fd17, %fd26, %fd26;
	mul.f64 	%fd29, %fd18, %fd27;
	add.f64 	%fd30, %fd27, 0dBFF0000000000000;
	fma.rn.f64 	%fd31, %fd29, %fd30, %fd28;
	mul.f64 	%fd32, %fd19, %fd27;
	fma.rn.f64 	%fd33, %fd32, %fd26, %fd31;
	add.f64 	%fd34, %fd27, %fd33;
	fma.rn.f64 	%fd35, %fd17, %fd33, %fd33;
	mul.f64 	%fd36, %fd18, %fd34;
	add.f64 	%fd37, %fd34, 0dBFF0000000000000;
	fma.rn.f64 	%fd38, %fd36, %fd37, %fd35;
	mul.f64 	%fd39, %fd19, %fd34;
	fma.rn.f64 	%fd40, %fd39, %fd33, %fd38;
	add.f64 	%fd41, %fd34, %fd40;
	fma.rn.f64 	%fd42, %fd17, %fd40, %fd40;
	mul.f64 	%fd43, %fd18, %fd41;
	add.f64 	%fd44, %fd41, 0dBFF0000000000000;
	fma.rn.f64 	%fd45, %fd43, %fd44, %fd42;
	mul.f64 	%fd46, %fd19, %fd41;
	fma.rn.f64 	%fd61, %fd46, %fd40, %fd45;
	add.f64 	%fd60, %fd41, %fd61;
	add.s32 	%r14, %r14, 4;
	setp.ne.s32 	%p3, %r14, 0;
	@%p3 bra 	$L__BB2_3;
$L__BB2_4:
	setp.eq.s32 	%p4, %r1, 0;
	@%p4 bra 	$L__BB2_7;
	neg.s32 	%r15, %r1;
$L__BB2_6:
	.pragma "nounroll";
	fma.rn.f64 	%fd47, %fd17, %fd61, %fd61;
	mul.f64 	%fd48, %fd18, %fd60;
	add.f64 	%fd49, %fd60, 0dBFF0000000000000;
	fma.rn.f64 	%fd50, %fd48, %fd49, %fd47;
	mul.f64 	%fd51, %fd19, %fd60;
	fma.rn.f64 	%fd61, %fd51, %fd61, %fd50;
	add.f64 	%fd60, %fd60, %fd61;
	add.s32 	%r15, %r15, 1;
	setp.ne.s32 	%p5, %r15, 0;
	@%p5 bra 	$L__BB2_6;
$L__BB2_7:
	st.global.f64 	[%rd1], %fd60;
	st.global.f64 	[%rd2], %fd61;
	ret;

}
	// .globl	_Z16logistics_kernelPddi
.visible .entry _Z16logistics_kernelPddi(
	.param .u64 .ptr .align 1 _Z16logistics_kernelPddi_param_0,
	.param .f64 _Z16logistics_kernelPddi_param_1,
	.param .u32 _Z16logistics_kernelPddi_param_2
)
{
	.reg .pred 	%p<6>;
	.reg .b32 	%r<16>;
	.reg .b64 	%rd<5>;
	.reg .b64 	%fd<31>;

	ld.param.u64 	%rd2, [_Z16logistics_kernelPddi_param_0];
	ld.param.f64 	%fd9, [_Z16logistics_kernelPddi_param_1];
	ld.param.u32 	%r8, [_Z16logistics_kernelPddi_param_2];
	cvta.to.global.u64 	%rd3, %rd2;
	mov.u32 	%r9, %ctaid.x;
	mov.u32 	%r10, %ntid.x;
	mov.u32 	%r11, %tid.x;
	mad.lo.s32 	%r12, %r9, %r10, %r11;
	mul.wide.s32 	%rd4, %r12, 8;
	add.s64 	%rd1, %rd3, %rd4;
	ld.global.f64 	%fd30, [%rd1];
	setp.lt.s32 	%p1, %r8, 1;
	@%p1 bra 	$L__BB3_7;
	and.b32  	%r1, %r8, 3;
	setp.lt.u32 	%p2, %r8, 4;
	@%p2 bra 	$L__BB3_4;
	and.b32  	%r13, %r8, 2147483644;
	neg.s32 	%r14, %r13;
$L__BB3_3:
	mul.f64 	%fd11, %fd9, %fd30;
	mov.f64 	%fd12, 0d3FF0000000000000;
	sub.f64 	%fd13, %fd12, %fd30;
	mul.f64 	%fd14, %fd11, %fd13;
	mul.f64 	%fd15, %fd9, %fd14;
	sub.f64 	%fd16, %fd12, %fd14;
	mul.f64 	%fd17, %fd15, %fd16;
	mul.f64 	%fd18, %fd9, %fd17;
	sub.f64 	%fd19, %fd12, %fd17;
	mul.f64 	%fd20, %fd18, %fd19;
	mul.f64 	%fd21, %fd9, %fd20;
	sub.f64 	%fd22, %fd12, %fd20;
	mul.f64 	%fd30, %fd21, %fd22;
	add.s32 	%r14, %r14, 4;
	setp.ne.s32 	%p3, %r14, 0;
	@%p3 bra 	$L__BB3_3;
$L__BB3_4:
	setp.eq.s32 	%p4, %r1, 0;
	@%p4 bra 	$L__BB3_7;
	neg.s32 	%r15, %r1;
$L__BB3_6:
	.pragma "nounroll";
	mul.f64 	%fd23, %fd9, %fd30;
	mov.f64 	%fd24, 0d3FF0000000000000;
	sub.f64 	%fd25, %fd24, %fd30;
	mul.f64 	%fd30, %fd23, %fd25;
	add.s32 	%r15, %r15, 1;
	setp.ne.s32 	%p5, %r15, 0;
	@%p5 bra 	$L__BB3_6;
$L__BB3_7:
	st.global.f64 	[%rd1], %fd30;
	ret;

}
	// .globl	_Z11coll_kernelPiS_i
.visible .entry _Z11coll_kernelPiS_i(
	.param .u64 .ptr .align 1 _Z11coll_kernelPiS_i_param_0,
	.param .u64 .ptr .align 1 _Z11coll_kernelPiS_i_param_1,
	.param .u32 _Z11coll_kernelPiS_i_param_2
)
{
	.reg .pred 	%p<8>;
	.reg .b32 	%r<21>;
	.reg .b64 	%rd<9>;

	ld.param.u64 	%rd1, [_Z11coll_kernelPiS_i_param_0];
	ld.param.u64 	%rd2, [_Z11coll_kernelPiS_i_param_1];
	ld.param.u32 	%r9, [_Z11coll_kernelPiS_i_param_2];
	mov.u32 	%r10, %ctaid.x;
	mov.u32 	%r11, %ntid.x;
	mov.u32 	%r12, %tid.x;
	mad.lo.s32 	%r1, %r10, %r11, %r12;
	setp.ge.s32 	%p1, %r1, %r9;
	@%p1 bra 	$L__BB4_6;
	cvta.to.global.u64 	%rd3, %rd1;
	mul.wide.s32 	%rd4, %r1, 4;
	add.s64 	%rd5, %rd3, %rd4;
	ld.global.u32 	%r19, [%rd5];
	setp.eq.s32 	%p2, %r19, 1;
	mov.b32 	%r20, 1;
	@%p2 bra 	$L__BB4_5;
	mov.b32 	%r18, 1;
$L__BB4_3:
	add.s32 	%r5, %r18, 1;
	and.b32  	%r15, %r19, 1;
	setp.eq.b32 	%p3, %r15, 1;
	shr.s32 	%r16, %r19, 1;
	mad.lo.s32 	%r17, %r19, 3, 1;
	selp.b32 	%r19, %r17, %r16, %p3;
	setp.ne.s32 	%p4, %r19, 1;
	setp.lt.u32 	%p5, %r18, 9999;
	and.pred  	%p6, %p4, %p5;
	mov.u32 	%r18, %r5;
	@%p6 bra 	$L__BB4_3;
	setp.eq.s32 	%p7, %r19, 1;
	selp.b32 	%r20, %r5, 888888, %p7;
$L__BB4_5:
	cvta.to.global.u64 	%rd6, %rd2;
	add.s64 	%rd8, %rd6, %rd4;
	st.global.u32 	[%rd8], %r20;
$L__BB4_6:
	ret;

}


// ===== COMPILED SASS (sm_100) =====

	.target	sm_100

	.elftype	@"ET_EXEC"


//--------------------- .note.nv.tkinfo           --------------------------
	.section	.note.nv.tkinfo,"",@"SHT_NOTE"
	.sectionflags	@"SHF_NOTE_NV_TKINFO"
	.tkinfo
        /*0018*/ 	.word	0x00000002
        /*0030*/ 	.string	""
        /*0030*/ 	.string	"ptxas"
        /*0030*/ 	.string	"Cuda compilation tools, release 13.0, V13.0.88"
        /*0030*/ 	.string	"Build cuda_13.0.r13.0/compiler.36424714_0"
        /*0030*/ 	.string	"-arch sm_100 -m 64 "



//--------------------- .note.nv.cuinfo           --------------------------
	.section	.note.nv.cuinfo,"",@"SHT_NOTE"
	.sectionflags	@"SHF_NOTE_NV_CUINFO"
        /*0018*/ 	.short	0x0002
        /*001a*/ 	.short	0x0064
        /*001c*/ 	.short	0x0082
	.zero		2


//--------------------- .nv.info                  --------------------------
	.section	.nv.info,"",@"SHT_CUDA_INFO"
	.align	4


	//----- nvinfo : EIATTR_REGCOUNT
	.align		4
        /*0000*/ 	.byte	0x04, 0x2f
        /*0002*/ 	.short	(.L_1 - .L_0)
	.align		4
.L_0:
        /*0004*/ 	.word	index@(_Z12henon_kernelPdS_ddi)
        /*0008*/ 	.word	0x0000000e


	//----- nvinfo : EIATTR_FRAME_SIZE
	.align		4
.L_1:
        /*000c*/ 	.byte	0x04, 0x11
        /*000e*/ 	.short	(.L_3 - .L_2)
	.align		4
.L_2:
        /*0010*/ 	.word	index@(_Z12henon_kernelPdS_ddi)
        /*0014*/ 	.word	0x00000000


	//----- nvinfo : EIATTR_REGCOUNT
	.align		4
.L_3:
        /*0018*/ 	.byte	0x04, 0x2f
        /*001a*/ 	.short	(.L_5 - .L_4)
	.align		4
.L_4:
        /*001c*/ 	.word	index@(_Z17tinkerbell_kernelPdS_ddddi)
        /*0020*/ 	.word	0x00000012


	//----- nvinfo : EIATTR_FRAME_SIZE
	.align		4
.L_5:
        /*0024*/ 	.byte	0x04, 0x11
        /*0026*/ 	.short	(.L_7 - .L_6)
	.align		4
.L_6:
        /*0028*/ 	.word	index@(_Z17tinkerbell_kernelPdS_ddddi)
        /*002c*/ 	.word	0x00000000


	//----- nvinfo : EIATTR_REGCOUNT
	.align		4
.L_7:
        /*0030*/ 	.byte	0x04, 0x2f
        /*0032*/ 	.short	(.L_9 - .L_8)
	.align		4
.L_8:
        /*0034*/ 	.word	index@(_Z15bogdanov_kernelPdS_dddi)
        /*0038*/ 	.word	0x00000014


	//----- nvinfo : EIATTR_FRAME_SIZE
	.align		4
.L_9:
        /*003c*/ 	.byte	0x04, 0x11
        /*003e*/ 	.short	(.L_11 - .L_10)
	.align		4
.L_10:
        /*0040*/ 	.word	index@(_Z15bogdanov_kernelPdS_dddi)
        /*0044*/ 	.word	0x00000000


	//----- nvinfo : EIATTR_REGCOUNT
	.align		4
.L_11:
        /*0048*/ 	.byte	0x04, 0x2f
        /*004a*/ 	.short	(.L_13 - .L_12)
	.align		4
.L_12:
        /*004c*/ 	.word	index@(_Z16logistics_kernelPddi)
        /*0050*/ 	.word	0x0000000a


	//----- nvinfo : EIATTR_FRAME_SIZE
	.align		4
.L_13:
        /*0054*/ 	.byte	0x04, 0x11
        /*0056*/ 	.short	(.L_15 - .L_14)
	.align		4
.L_14:
        /*0058*/ 	.word	index@(_Z16logistics_kernelPddi)
        /*005c*/ 	.word	0x00000000


	//----- nvinfo : EIATTR_REGCOUNT
	.align		4
.L_15:
        /*0060*/ 	.byte	0x04, 0x2f
        /*0062*/ 	.short	(.L_17 - .L_16)
	.align		4
.L_16:
        /*0064*/ 	.word	index@(_Z11coll_kernelPiS_i)
        /*0068*/ 	.word	0x0000000a


	//----- nvinfo : EIATTR_FRAME_SIZE
	.align		4
.L_17:
        /*006c*/ 	.byte	0x04, 0x11
        /*006e*/ 	.short	(.L_19 - .L_18)
	.align		4
.L_18:
        /*0070*/ 	.word	index@(_Z11coll_kernelPiS_i)
        /*0074*/ 	.word	0x00000000


	//----- nvinfo : EIATTR_MIN_STACK_SIZE
	.align		4
.L_19:
        /*0078*/ 	.byte	0x04, 0x12
        /*007a*/ 	.short	(.L_21 - .L_20)
	.align		4
.L_20:
        /*007c*/ 	.word	index@(_Z11coll_kernelPiS_i)
        /*0080*/ 	.word	0x00000000


	//----- nvinfo : EIATTR_MIN_STACK_SIZE
	.align		4
.L_21:
        /*0084*/ 	.byte	0x04, 0x12
        /*0086*/ 	.short	(.L_23 - .L_22)
	.align		4
.L_22:
        /*0088*/ 	.word	index@(_Z16logistics_kernelPddi)
        /*008c*/ 	.word	0x00000000


	//----- nvinfo : EIATTR_MIN_STACK_SIZE
	.align		4
.L_23:
        /*0090*/ 	.byte	0x04, 0x12
        /*0092*/ 	.short	(.L_25 - .L_24)
	.align		4
.L_24:
        /*0094*/ 	.word	index@(_Z15bogdanov_kernelPdS_dddi)
        /*0098*/ 	.word	0x00000000


	//----- nvinfo : EIATTR_MIN_STACK_SIZE
	.align		4
.L_25:
        /*009c*/ 	.byte	0x04, 0x12
        /*009e*/ 	.short	(.L_27 - .L_26)
	.align		4
.L_26:
        /*00a0*/ 	.word	index@(_Z17tinkerbell_kernelPdS_ddddi)
        /*00a4*/ 	.word	0x00000000


	//----- nvinfo : EIATTR_MIN_STACK_SIZE
	.align		4
.L_27:
        /*00a8*/ 	.byte	0x04, 0x12
        /*00aa*/ 	.short	(.L_29 - .L_28)
	.align		4
.L_28:
        /*00ac*/ 	.word	index@(_Z12henon_kernelPdS_ddi)
        /*00b0*/ 	.word	0x00000000
.L_29:


//--------------------- .nv.compat                --------------------------
	.section	.nv.compat,"",@"SHT_CUDA_COMPAT_INFO"
	.align	4
        /*0000*/ 	.byte	0x02, 0x09, 0x00, 0x00, 0x02, 0x02, 0x01, 0x00, 0x02, 0x05, 0x05, 0x00, 0x03, 0x07, 0x01, 0x01
        /*0010*/ 	.byte	0x02, 0x03, 0x00, 0x00, 0x02, 0x06, 0x01, 0x00, 0x04, 0x0b, 0x08, 0x00, 0x01, 0x00, 0x00, 0x00
        /*0020*/ 	.byte	0x00, 0x00, 0x00, 0x00


//--------------------- .nv.info._Z11coll_kernelPiS_i --------------------------
	.section	.nv.info._Z11coll_kernelPiS_i,"",@"SHT_CUDA_INFO"
	.sectionflags	@""
	.align	4


	//----- nvinfo : EIATTR_CUDA_API_VERSION
	.align		4
        /*0000*/ 	.byte	0x04, 0x37
        /*0002*/ 	.short	(.L_31 - .L_30)
.L_30:
        /*0004*/ 	.word	0x00000082


	//----- nvinfo : EIATTR_KPARAM_INFO
	.align		4
.L_31:
        /*0008*/ 	.byte	0x04, 0x17
        /*000a*/ 	.short	(.L_33 - .L_32)
.L_32:
        /*000c*/ 	.word	0x00000000
        /*0010*/ 	.short	0x0002
        /*0012*/ 	.short	0x0010
        /*0014*/ 	.byte	0x00, 0xf0, 0x11, 0x00


	//----- nvinfo : EIATTR_KPARAM_INFO
	.align		4
.L_33:
        /*0018*/ 	.byte	0x04, 0x17
        /*001a*/ 	.short	(.L_35 - .L_34)
.L_34:
        /*001c*/ 	.word	0x00000000
        /*0020*/ 	.short	0x0001
        /*0022*/ 	.short	0x0008
        /*0024*/ 	.byte	0x00, 0xf5, 0x21, 0x00


	//----- nvinfo : EIATTR_KPARAM_INFO
	.align		4
.L_35:
        /*0028*/ 	.byte	0x04, 0x17
        /*002a*/ 	.short	(.L_37 - .L_36)
.L_36:
        /*002c*/ 	.word	0x00000000
        /*0030*/ 	.short	0x0000
        /*0032*/ 	.short	0x0000
        /*0034*/ 	.byte	0x00, 0xf5, 0x21, 0x00


	//----- nvinfo : EIATTR_SPARSE_MMA_MASK
	.align		4
.L_37:
        /*0038*/ 	.byte	0x03, 0x50
        /*003a*/ 	.short	0x0000


	//----- nvinfo : EIATTR_MAXREG_COUNT
	.align		4
        /*003c*/ 	.byte	0x03, 0x1b
        /*003e*/ 	.short	0x00ff


	//----- nvinfo : EIATTR_MERCURY_ISA_VERSION
	.align		4
        /*0040*/ 	.byte	0x03, 0x5f
        /*0042*/ 	.short	0x0101


	//----- nvinfo : EIATTR_VRC_CTA_INIT_COUNT
	.align		4
        /*0044*/ 	.byte	0x02, 0x4a
	.zero		1
	.zero		1


	//----- nvinfo : EIATTR_EXIT_INSTR_OFFSETS
	.align		4
        /*0048*/ 	.byte	0x04, 0x1c
        /*004a*/ 	.short	(.L_39 - .L_38)


	//   ....[0]....
.L_38:
        /*004c*/ 	.word	0x00000070


	//   ....[1]....
        /*0050*/ 	.word	0x00000230


	//----- nvinfo : EIATTR_CRS_STACK_SIZE
	.align		4
.L_39:
        /*0054*/ 	.byte	0x04, 0x1e
        /*0056*/ 	.short	(.L_41 - .L_40)
.L_40:
        /*0058*/ 	.word	0x00000000


	//----- nvinfo : EIATTR_CBANK_PARAM_SIZE
	.align		4
.L_41:
        /*005c*/ 	.byte	0x03, 0x19
        /*005e*/ 	.short	0x0014


	//----- nvinfo : EIATTR_PARAM_CBANK
	.align		4
        /*0060*/ 	.byte	0x04, 0x0a
        /*0062*/ 	.short	(.L_43 - .L_42)
	.align		4
.L_42:
        /*0064*/ 	.word	index@(.nv.constant0._Z11coll_kernelPiS_i)
        /*0068*/ 	.short	0x0380
        /*006a*/ 	.short	0x0014


	//----- nvinfo : EIATTR_SW_WAR
	.align		4
.L_43:
        /*006c*/ 	.byte	0x04, 0x36
        /*006e*/ 	.short	(.L_45 - .L_44)
.L_44:
        /*0070*/ 	.word	0x00000008
.L_45:


//--------------------- .nv.info._Z16logistics_kernelPddi --------------------------
	.section	.nv.info._Z16logistics_kernelPddi,"",@"SHT_CUDA_INFO"
	.sectionflags	@""
	.align	4


	//----- nvinfo : EIATTR_CUDA_API_VERSION
	.align		4
        /*0000*/ 	.byte	0x04, 0x37
        /*0002*/ 	.short	(.L_47 - .L_46)
.L_46:
        /*0004*/ 	.word	0x00000082


	//----- nvinfo : EIATTR_KPARAM_INFO
	.align		4
.L_47:
        /*0008*/ 	.byte	0x04, 0x17
        /*000a*/ 	.short	(.L_49 - .L_48)
.L_48:
        /*000c*/ 	.word	0x00000000
        /*0010*/ 	.short	0x0002
        /*0012*/ 	.short	0x0010
        /*0014*/ 	.byte	0x00, 0xf0, 0x11, 0x00


	//----- nvinfo : EIATTR_KPARAM_INFO
	.align		4
.L_49:
        /*0018*/ 	.byte	0x04, 0x17
        /*001a*/ 	.short	(.L_51 - .L_50)
.L_50:
        /*001c*/ 	.word	0x00000000
        /*0020*/ 	.short	0x0001
        /*0022*/ 	.short	0x0008
        /*0024*/ 	.byte	0x00, 0xf0, 0x21, 0x00


	//----- nvinfo : EIATTR_KPARAM_INFO
	.align		4
.L_51:
        /*0028*/ 	.byte	0x04, 0x17
        /*002a*/ 	.short	(.L_53 - .L_52)
.L_52:
        /*002c*/ 	.word	0x00000000
        /*0030*/ 	.short	0x0000
        /*0032*/ 	.short	0x0000
        /*0034*/ 	.byte	0x00, 0xf5, 0x21, 0x00


	//----- nvinfo : EIATTR_SPARSE_MMA_MASK
	.align		4
.L_53:
        /*0038*/ 	.byte	0x03, 0x50
        /*003a*/ 	.short	0x0000


	//----- nvinfo : EIATTR_MAXREG_COUNT
	.align		4
        /*003c*/ 	.byte	0x03, 0x1b
        /*003e*/ 	.short	0x00ff


	//----- nvinfo : EIATTR_MERCURY_ISA_VERSION
	.align		4
        /*0040*/ 	.byte	0x03, 0x5f
        /*0042*/ 	.short	0x0101


	//----- nvinfo : EIATTR_VRC_CTA_INIT_COUNT
	.align		4
        /*0044*/ 	.byte	0x02, 0x4a
	.zero		1
	.zero		1


	//----- nvinfo : EIATTR_EXIT_INSTR_OFFSETS
	.align		4
        /*0048*/ 	.byte	0x04, 0x1c
        /*004a*/ 	.short	(.L_55 - .L_54)


	//   ....[0]....
.L_54:
        /*004c*/ 	.word	0x00000870


	//----- nvinfo : EIATTR_CBANK_PARAM_SIZE
	.align		4
.L_55:
        /*0050*/ 	.byte	0x03, 0x19
        /*0052*/ 	.short	0x0014


	//----- nvinfo : EIATTR_PARAM_CBANK
	.align		4
        /*0054*/ 	.byte	0x04, 0x0a
        /*0056*/ 	.short	(.L_57 - .L_56)
	.align		4
.L_56:
        /*0058*/ 	.word	index@(.nv.constant0._Z16logistics_kernelPddi)
        /*005c*/ 	.short	0x0380
        /*005e*/ 	.short	0x0014


	//----- nvinfo : EIATTR_SW_WAR
	.align		4
.L_57:
        /*0060*/ 	.byte	0x04, 0x36
        /*0062*/ 	.short	(.L_59 - .L_58)
.L_58:
        /*0064*/ 	.word	0x00000008
.L_59:


//--------------------- .nv.info._Z15bogdanov_kernelPdS_dddi --------------------------
	.section	.nv.info._Z15bogdanov_kernelPdS_dddi,"",@"SHT_CUDA_INFO"
	.sectionflags	@""
	.align	4


	//----- nvinfo : EIATTR_CUDA_API_VERSION
	.align		4
        /*0000*/ 	.byte	0x04, 0x37
        /*0002*/ 	.short	(.L_61 - .L_60)
.L_60:
        /*0004*/ 	.word	0x00000082


	//----- nvinfo : EIATTR_KPARAM_INFO
	.align		4
.L_61:
        /*0008*/ 	.byte	0x04, 0x17
        /*000a*/ 	.short	(.L_63 - .L_62)
.L_62:
        /*000c*/ 	.word	0x00000000
        /*0010*/ 	.short	0x0005
        /*0012*/ 	.short	0x0028
        /*0014*/ 	.byte	0x00, 0xf0, 0x11, 0x00


	//----- nvinfo : EIATTR_KPARAM_INFO
	.align		4
.L_63:
        /*0018*/ 	.byte	0x04, 0x17
        /*001a*/ 	.short	(.L_65 - .L_64)
.L_64:
        /*001c*/ 	.word	0x00000000
        /*0020*/ 	.short	0x0004
        /*0022*/ 	.short	0x0020
        /*0024*/ 	.byte	0x00, 0xf0, 0x21, 0x00


	//----- nvinfo : EIATTR_KPARAM_INFO
	.align		4
.L_65:
        /*0028*/ 	.byte	0x04, 0x17
        /*002a*/ 	.short	(.L_67 - .L_66)
.L_66:
        /*002c*/ 	.word	0x00000000
        /*0030*/ 	.short	0x0003
        /*0032*/ 	.short	0x0018
        /*0034*/ 	.byte	0x00, 0xf0, 0x21, 0x00


	//----- nvinfo : EIATTR_KPARAM_INFO
	.align		4
.L_67:
        /*0038*/ 	.byte	0x04, 0x17
        /*003a*/ 	.short	(.L_69 - .L_68)
.L_68:
        /*003c*/ 	.word	0x00000000
        /*0040*/ 	.short	0x0002
        /*0042*/ 	.short	0x0010
        /*0044*/ 	.byte	0x00, 0xf0, 0x21, 0x00


	//----- nvinfo : EIATTR_KPARAM_INFO
	.align		4
.L_69:
        /*0048*/ 	.byte	0x04, 0x17
        /*004a*/ 	.short	(.L_71 - .L_70)
.L_70:
        /*004c*/ 	.word	0x00000000
        /*0050*/ 	.short	0x0001
        /*0052*/ 	.short	0x0008
        /*0054*/ 	.byte	0x00, 0xf5, 0x21, 0x00


	//----- nvinfo : EIATTR_KPARAM_INFO
	.align		4
.L_71:
        /*0058*/ 	.byte	0x04, 0x17
        /*005a*/ 	.short	(.L_73 - .L_72)
.L_72:
        /*005c*/ 	.word	0x00000000
        /*0060*/ 	.short	0x0000
        /*0062*/ 	.short	0x0000
        /*0064*/ 	.byte	0x00, 0xf5, 0x21, 0x00


	//----- nvinfo : EIATTR_SPARSE_MMA_MASK
	.align		4
.L_73:
        /*0068*/ 	.byte	0x03, 0x50
        /*006a*/ 	.short	0x0000


	//----- nvinfo : EIATTR_MAXREG_COUNT
	.align		4
        /*006c*/ 	.byte	0x03, 0x1b
        /*006e*/ 	.short	0x00ff


	//----- nvinfo : EIATTR_MERCURY_ISA_VERSION
	.align		4
        /*0070*/ 	.byte	0x03, 0x5f
        /*0072*/ 	.short	0x0101


	//----- nvinfo : EIATTR_VRC_CTA_INIT_COUNT
	.align		4
        /*0074*/ 	.byte	0x02, 0x4a
	.zero		1
	.zero		1


	//----- nvinfo : EIATTR_EXIT_INSTR_OFFSETS
	.align		4
        /*0078*/ 	.byte	0x04, 0x1c
        /*007a*/ 	.short	(.L_75 - .L_74)


	//   ....[0]....
.L_74:
        /*007c*/ 	.word	0x00000460


	//----- nvinfo : EIATTR_CBANK_PARAM_SIZE
	.align		4
.L_75:
        /*0080*/ 	.byte	0x03, 0x19
        /*0082*/ 	.short	0x002c


	//----- nvinfo : EIATTR_PARAM_CBANK
	.align		4
        /*0084*/ 	.byte	0x04, 0x0a
        /*0086*/ 	.short	(.L_77 - .L_76)
	.align		4
.L_76:
        /*0088*/ 	.word	index@(.nv.constant0._Z15bogdanov_kernelPdS_dddi)
        /*008c*/ 	.short	0x0380
        /*008e*/ 	.short	0x002c


	//----- nvinfo : EIATTR_SW_WAR
	.align		4
.L_77:
        /*0090*/ 	.byte	0x04, 0x36
        /*0092*/ 	.short	(.L_79 - .L_78)
.L_78:
        /*0094*/ 	.word	0x00000008
.L_79:


//--------------------- .nv.info._Z17tinkerbell_kernelPdS_ddddi --------------------------
	.section	.nv.info._Z17tinkerbell_kernelPdS_ddddi,"",@"SHT_CUDA_INFO"
	.sectionflags	@""
	.align	4


	//----- nvinfo : EIATTR_CUDA_API_VERSION
	.align		4
        /*0000*/ 	.byte	0x04, 0x37
        /*0002*/ 	.short	(.L_81 - .L_80)
.L_80:
        /*0004*/ 	.word	0x00000082


	//----- nvinfo : EIATTR_KPARAM_INFO
	.align		4
.L_81:
        /*0008*/ 	.byte	0x04, 0x17
        /*000a*/ 	.short	(.L_83 - .L_82)
.L_82:
        /*000c*/ 	.word	0x00000000
        /*0010*/ 	.short	0x0006
        /*0012*/ 	.short	0x0030
        /*0014*/ 	.byte	0x00, 0xf0, 0x11, 0x00


	//----- nvinfo : EIATTR_KPARAM_INFO
	.align		4
.L_83:
        /*0018*/ 	.byte	0x04, 0x17
        /*001a*/ 	.short	(.L_85 - .L_84)
.L_84:
        /*001c*/ 	.word	0x00000000
        /*0020*/ 	.short	0x0005
        /*0022*/ 	.short	0x0028
        /*0024*/ 	.byte	0x00, 0xf0, 0x21, 0x00


	//----- nvinfo : EIATTR_KPARAM_INFO
	.align		4
.L_85:
        /*0028*/ 	.byte	0x04, 0x17
        /*002a*/ 	.short	(.L_87 - .L_86)
.L_86:
        /*002c*/ 	.word	0x00000000
        /*0030*/ 	.short	0x0004
        /*0032*/ 	.short	0x0020
        /*0034*/ 	.byte	0x00, 0xf0, 0x21, 0x00


	//----- nvinfo : EIATTR_KPARAM_INFO
	.align		4
.L_87:
        /*0038*/ 	.byte	0x04, 0x17
        /*003a*/ 	.short	(.L_89 - .L_88)
.L_88:
        /*003c*/ 	.word	0x00000000
        /*0040*/ 	.short	0x0003
        /*0042*/ 	.short	0x0018
        /*0044*/ 	.byte	0x00, 0xf0, 0x21, 0x00


	//----- nvinfo : EIATTR_KPARAM_INFO
	.align		4
.L_89:
        /*0048*/ 	.byte	0x04, 0x17
        /*004a*/ 	.short	(.L_91 - .L_90)
.L_90:
        /*004c*/ 	.word	0x00000000
        /*0050*/ 	.short	0x0002
        /*0052*/ 	.short	0x0010
        /*0054*/ 	.byte	0x00, 0xf0, 0x21, 0x00


	//----- nvinfo : EIATTR_KPARAM_INFO
	.align		4
.L_91:
        /*0058*/ 	.byte	0x04, 0x17
        /*005a*/ 	.short	(.L_93 - .L_92)
.L_92:
        /*005c*/ 	.word	0x00000000
        /*0060*/ 	.short	0x0001
        /*0062*/ 	.short	0x0008
        /*0064*/ 	.byte	0x00, 0xf5, 0x21, 0x00


	//----- nvinfo : EIATTR_KPARAM_INFO
	.align		4
.L_93:
        /*0068*/ 	.byte	0x04, 0x17
        /*006a*/ 	.short	(.L_95 - .L_94)
.L_94:
        /*006c*/ 	.word	0x00000000
        /*0070*/ 	.short	0x0000
        /*0072*/ 	.short	0x0000
        /*0074*/ 	.byte	0x00, 0xf5, 0x21, 0x00


	//----- nvinfo : EIATTR_SPARSE_MMA_MASK
	.align		4
.L_95:
        /*0078*/ 	.byte	0x03, 0x50
        /*007a*/ 	.short	0x0000


	//----- nvinfo : EIATTR_MAXREG_COUNT
	.align		4
        /*007c*/ 	.byte	0x03, 0x1b
        /*007e*/ 	.short	0x00ff


	//----- nvinfo : EIATTR_MERCURY_ISA_VERSION
	.align		4
        /*0080*/ 	.byte	0x03, 0x5f
        /*0082*/ 	.short	0x0101


	//----- nvinfo : EIATTR_VRC_CTA_INIT_COUNT
	.align		4
        /*0084*/ 	.byte	0x02, 0x4a
	.zero		1
	.zero		1


	//----- nvinfo : EIATTR_EXIT_INSTR_OFFSETS
	.align		4
        /*0088*/ 	.byte	0x04, 0x1c
        /*008a*/ 	.short	(.L_97 - .L_96)


	//   ....[0]....
.L_96:
        /*008c*/ 	.word	0x00000370


	//   ....[1]....
        /*0090*/ 	.word	0x000003a0


	//   ....[2]....
        /*0094*/ 	.word	0x000003d0


	//----- nvinfo : EIATTR_CRS_STACK_SIZE
	.align		4
.L_97:
        /*0098*/ 	.byte	0x04, 0x1e
        /*009a*/ 	.short	(.L_99 - .L_98)
.L_98:
        /*009c*/ 	.word	0x00000000


	//----- nvinfo : EIATTR_CBANK_PARAM_SIZE
	.align		4
.L_99:
        /*00a0*/ 	.byte	0x03, 0x19
        /*00a2*/ 	.short	0x0034


	//----- nvinfo : EIATTR_PARAM_CBANK
	.align		4
        /*00a4*/ 	.byte	0x04, 0x0a
        /*00a6*/ 	.short	(.L_101 - .L_100)
	.align		4
.L_100:
        /*00a8*/ 	.word	index@(.nv.constant0._Z17tinkerbell_kernelPdS_ddddi)
        /*00ac*/ 	.short	0x0380
        /*00ae*/ 	.short	0x0034


	//----- nvinfo : EIATTR_SW_WAR
	.align		4
.L_101:
        /*00b0*/ 	.byte	0x04, 0x36
        /*00b2*/ 	.short	(.L_103 - .L_102)
.L_102:
        /*00b4*/ 	.word	0x00000008
.L_103:


//--------------------- .nv.info._Z12henon_kernelPdS_ddi --------------------------
	.section	.nv.info._Z12henon_kernelPdS_ddi,"",@"SHT_CUDA_INFO"
	.sectionflags	@""
	.align	4


	//----- nvinfo : EIATTR_CUDA_API_VERSION
	.align		4
        /*0000*/ 	.byte	0x04, 0x37
        /*0002*/ 	.short	(.L_105 - .L_104)
.L_104:
        /*0004*/ 	.word	0x00000082


	//----- nvinfo : EIATTR_KPARAM_INFO
	.align		4
.L_105:
        /*0008*/ 	.byte	0x04, 0x17
        /*000a*/ 	.short	(.L_107 - .L_106)
.L_106:
        /*000c*/ 	.word	0x00000000
        /*0010*/ 	.short	0x0004
        /*0012*/ 	.short	0x0020
        /*0014*/ 	.byte	0x00, 0xf0, 0x11, 0x00


	//----- nvinfo : EIATTR_KPARAM_INFO
	.align		4
.L_107:
        /*0018*/ 	.byte	0x04, 0x17
        /*001a*/ 	.short	(.L_109 - .L_108)
.L_108:
        /*001c*/ 	.word	0x00000000
        /*0020*/ 	.short	0x0003
        /*0022*/ 	.short	0x0018
        /*0024*/ 	.byte	0x00, 0xf0, 0x21, 0x00


	//----- nvinfo : EIATTR_KPARAM_INFO
	.align		4
.L_109:
        /*0028*/ 	.byte	0x04, 0x17
        /*002a*/ 	.short	(.L_111 - .L_110)
.L_110:
        /*002c*/ 	.word	0x00000000
        /*0030*/ 	.short	0x0002
        /*0032*/ 	.short	0x0010
        /*0034*/ 	.byte	0x00, 0xf0, 0x21, 0x00


	//----- nvinfo : EIATTR_KPARAM_INFO
	.align		4
.L_111:
        /*0038*/ 	.byte	0x04, 0x17
        /*003a*/ 	.short	(.L_113 - .L_112)
.L_112:
        /*003c*/ 	.word	0x00000000
        /*0040*/ 	.short	0x0001
        /*0042*/ 	.short	0x0008
        /*0044*/ 	.byte	0x00, 0xf5, 0x21, 0x00


	//----- nvinfo : EIATTR_KPARAM_INFO
	.align		4
.L_113:
        /*0048*/ 	.byte	0x04, 0x17
        /*004a*/ 	.short	(.L_115 - .L_114)
.L_114:
        /*004c*/ 	.word	0x00000000
        /*0050*/ 	.short	0x0000
        /*0052*/ 	.short	0x0000
        /*0054*/ 	.byte	0x00, 0xf5, 0x21, 0x00


	//----- nvinfo : EIATTR_SPARSE_MMA_MASK
	.align		4
.L_115:
        /*0058*/ 	.byte	0x03, 0x50
        /*005a*/ 	.short	0x0000


	//----- nvinfo : EIATTR_MAXREG_COUNT
	.align		4
        /*005c*/ 	.byte	0x03, 0x1b
        /*005e*/ 	.short	0x00ff


	//----- nvinfo : EIATTR_MERCURY_ISA_VERSION
	.align		4
        /*0060*/ 	.byte	0x03, 0x5f
        /*0062*/ 	.short	0x0101


	//----- nvinfo : EIATTR_VRC_CTA_INIT_COUNT
	.align		4
        /*0064*/ 	.byte	0x02, 0x4a
	.zero		1
	.zero		1


	//----- nvinfo : EIATTR_EXIT_INSTR_OFFSETS
	.align		4
        /*0068*/ 	.byte	0x04, 0x1c
        /*006a*/ 	.short	(.L_117 - .L_116)


	//   ....[0]....
.L_116:
        /*006c*/ 	.word	0x00000930


	//----- nvinfo : EIATTR_CBANK_PARAM_SIZE
	.align		4
.L_117:
        /*0070*/ 	.byte	0x03, 0x19
        /*0072*/ 	.short	0x0024


	//----- nvinfo : EIATTR_PARAM_CBANK
	.align		4
        /*0074*/ 	.byte	0x04, 0x0a
        /*0076*/ 	.short	(.L_119 - .L_118)
	.align		4
.L_118:
        /*0078*/ 	.word	index@(.nv.constant0._Z12henon_kernelPdS_ddi)
        /*007c*/ 	.short	0x0380
        /*007e*/ 	.short	0x0024


	//----- nvinfo : EIATTR_SW_WAR
	.align		4
.L_119:
        /*0080*/ 	.byte	0x04, 0x36
        /*0082*/ 	.short	(.L_121 - .L_120)
.L_120:
        /*0084*/ 	.word	0x00000008
.L_121:


//--------------------- .nv.callgraph             --------------------------
	.section	.nv.callgraph,"",@"SHT_CUDA_CALLGRAPH"
	.align	4
	.sectionentsize	8
	.align		4
        /*0000*/ 	.word	0x00000000
	.align		4
        /*0004*/ 	.word	0xffffffff
	.align		4
        /*0008*/ 	.word	0x00000000
	.align		4
        /*000c*/ 	.word	0xfffffffe
	.align		4
        /*0010*/ 	.word	0x00000000
	.align		4
        /*0014*/ 	.word	0xfffffffd
	.align		4
        /*0018*/ 	.word	0x00000000
	.align		4
        /*001c*/ 	.word	0xfffffffc


//--------------------- .text._Z11coll_kernelPiS_i --------------------------
	.section	.text._Z11coll_kernelPiS_i,"ax",@progbits
	.align	128
        .global         _Z11coll_kernelPiS_i
        .type           _Z11coll_kernelPiS_i,@function
        .size           _Z11coll_kernelPiS_i,(.L_x_31 - _Z11coll_kernelPiS_i)
        .other          _Z11coll_kernelPiS_i,@"STO_CUDA_ENTRY STV_DEFAULT"
_Z11coll_kernelPiS_i:
.text._Z11coll_kernelPiS_i:
[----:B------:R-:W-:Y:S01]  /*0000*/  LDC R1, c[0x0][0x37c] ;  /* 0x0000df00ff017b82 */ /* 0x000fe20000000800 */
[----:B------:R-:W0:Y:S07]  /*0010*/  S2R R0, SR_TID.X ;  /* 0x0000000000007919 */ /* 0x000e2e0000002100 */
[----:B------:R-:W0:Y:S01]  /*0020*/  S2UR UR4, SR_CTAID.X ;  /* 0x00000000000479c3 */ /* 0x000e220000002500 */
[----:B------:R-:W1:Y:S07]  /*0030*/  LDCU UR5, c[0x0][0x390] ;  /* 0x00007200ff0577ac */ /* 0x000e6e0008000800 */
[----:B------:R-:W0:Y:S02]  /*0040*/  LDC R5, c[0x0][0x360] ;  /* 0x0000d800ff057b82 */ /* 0x000e240000000800 */
[----:B0-----:R-:W-:-:S05]  /*0050*/  IMAD R5, R5, UR4, R0 ;  /* 0x0000000405057c24 */ /* 0x001fca000f8e0200 */
[----:B-1----:R-:W-:-:S13]  /*0060*/  ISETP.GE.AND P0, PT, R5, UR5, PT ;  /* 0x0000000505007c0c */ /* 0x002fda000bf06270 */
[----:B------:R-:W-:Y:S05]  /*0070*/  @P0 EXIT ;  /* 0x000000000000094d */ /* 0x000fea0003800000 */
[----:B------:R-:W0:Y:S01]  /*0080*/  LDC.64 R2, c[0x0][0x380] ;  /* 0x0000e000ff027b82 */ /* 0x000e220000000a00 */
[----:B------:R-:W1:Y:S01]  /*0090*/  LDCU.64 UR4, c[0x0][0x358] ;  /* 0x00006b00ff0477ac */ /* 0x000e620008000a00 */
[----:B0-----:R-:W-:-:S06]  /*00a0*/  IMAD.WIDE R2, R5, 0x4, R2 ;  /* 0x0000000405027825 */ /* 0x001fcc00078e0202 */
[----:B-1----:R-:W2:Y:S01]  /*00b0*/  LDG.E R2, desc[UR4][R2.64] ;  /* 0x0000000402027981 */ /* 0x002ea2000c1e1900 */
[----:B------:R-:W-:Y:S01]  /*00c0*/  BSSY.RECONVERGENT B0, `(.L_x_0) ;  /* 0x0000013000007945 */ /* 0x000fe20003800200 */
[----:B------:R-:W-:Y:S01]  /*00d0*/  IMAD.MOV.U32 R7, RZ, RZ, 0x1 ;  /* 0x00000001ff077424 */ /* 0x000fe200078e00ff */
[----:B--2---:R-:W-:-:S13]  /*00e0*/  ISETP.NE.AND P0, PT, R2, 0x1, PT ;  /* 0x000000010200780c */ /* 0x004fda0003f05270 */
[----:B------:R-:W-:Y:S05]  /*00f0*/  @!P0 BRA `(.L_x_1) ;  /* 0x00000000003c8947 */ /* 0x000fea0003800000 */
[----:B------:R-:W-:Y:S01]  /*0100*/  BSSY.RECONVERGENT B1, `(.L_x_2) ;  /* 0x000000c000017945 */ /* 0x000fe20003800200 */
[----:B------:R-:W-:Y:S02]  /*0110*/  IMAD.MOV.U32 R0, RZ, RZ, 0x1 ;  /* 0x00000001ff007424 */ /* 0x000fe400078e00ff */
[----:B------:R-:W-:-:S07]  /*0120*/  IMAD.MOV.U32 R7, RZ, RZ, 0x1 ;  /* 0x00000001ff077424 */ /* 0x000fce00078e00ff */
.L_x_3:
[----:B------:R-:W-:-:S04]  /*0130*/  LOP3.LUT R3, R2, 0x1, RZ, 0xc0, !PT ;  /* 0x0000000102037812 */ /* 0x000fc800078ec0ff */
[----:B------:R-:W-:Y:S02]  /*0140*/  ISETP.NE.U32.AND P0, PT, R3, 0x1, PT ;  /* 0x000000010300780c */ /* 0x000fe40003f05070 */
[----:B------:R-:W-:-:S11]  /*0150*/  SHF.R.S32.HI R3, RZ, 0x1, R2 ;  /* 0x00000001ff037819 */ /* 0x000fd60000011402 */
[----:B------:R-:W-:Y:S01]  /*0160*/  @!P0 IMAD R3, R2, 0x3, R7 ;  /* 0x0000000302038824 */ /* 0x000fe200078e0207 */
[C---:B------:R-:W-:Y:S01]  /*0170*/  ISETP.GE.U32.AND P0, PT, R0.reuse, 0x270f, PT ;  /* 0x0000270f0000780c */ /* 0x040fe20003f06070 */
[----:B------:R-:W-:Y:S02]  /*0180*/  VIADD R0, R0, 0x1 ;  /* 0x0000000100007836 */ /* 0x000fe40000000000 */
[----:B------:R-:W-:Y:S01]  /*0190*/  IMAD.MOV.U32 R2, RZ, RZ, R3 ;  /* 0x000000ffff027224 */ /* 0x000fe200078e0003 */
[----:B------:R-:W-:-:S13]  /*01a0*/  ISETP.NE.AND P1, PT, R3, 0x1, PT ;  /* 0x000000010300780c */ /* 0x000fda0003f25270 */
[----:B------:R-:W-:Y:S05]  /*01b0*/  @!P0 BRA P1, `(.L_x_3) ;  /* 0xfffffffc00dc8947 */ /* 0x000fea000083ffff */
[----:B------:R-:W-:Y:S05]  /*01c0*/  BSYNC.RECONVERGENT B1 ;  /* 0x0000000000017941 */ /* 0x000fea0003800200 */
.L_x_2:
[----:B------:R-:W-:-:S04]  /*01d0*/  ISETP.NE.AND P0, PT, R2, 0x1, PT ;  /* 0x000000010200780c */ /* 0x000fc80003f05270 */
[----:B------:R-:W-:-:S09]  /*01e0*/  SEL R7, R0, 0xd9038, !P0 ;  /* 0x000d903800077807 */ /* 0x000fd20004000000 */
.L_x_1:
[----:B------:R-:W-:Y:S05]  /*01f0*/  BSYNC.RECONVERGENT B0 ;  /* 0x0000000000007941 */ /* 0x000fea0003800200 */
.L_x_0:
[----:B------:R-:W0:Y:S02]  /*0200*/  LDC.64 R2, c[0x0][0x388] ;  /* 0x0000e200ff027b82 */ /* 0x000e240000000a00 */
[----:B0-----:R-:W-:-:S05]  /*0210*/  IMAD.WIDE R2, R5, 0x4, R2 ;  /* 0x0000000405027825 */ /* 0x001fca00078e0202 */
[----:B------:R-:W-:Y:S01]  /*0220*/  STG.E desc[UR4][R2.64], R7 ;  /* 0x0000000702007986 */ /* 0x000fe2000c101904 */
[----:B------:R-:W-:Y:S05]  /*0230*/  EXIT ;  /* 0x000000000000794d */ /* 0x000fea0003800000 */
.L_x_4:
[----:B------:R-:W-:-:S00]  /*0240*/  BRA `(.L_x_4) ;  /* 0xfffffffc00fc7947 */ /* 0x000fc0000383ffff */
[----:B------:R-:W-:-:S00]  /*0250*/  NOP ;  /* 0x0000000000007918 */ /* 0x000fc00000000000 */
        /* <DEDUP_REMOVED lines=10> */
.L_x_31:


//--------------------- .text._Z16logistics_kernelPddi --------------------------
	.section	.text._Z16logistics_kernelPddi,"ax",@progbits
	.align	128
        .global         _Z16logistics_kernelPddi
        .type           _Z16logistics_kernelPddi,@function
        .size           _Z16logistics_kernelPddi,(.L_x_32 - _Z16logistics_kernelPddi)
        .other          _Z16logistics_kernelPddi,@"STO_CUDA_ENTRY STV_DEFAULT"
_Z16logistics_kernelPddi:
.text._Z16logistics_kernelPddi:
[----:B------:R-:W-:Y:S01]  /*0000*/  LDC R1, c[0x0][0x37c] ;  /* 0x0000df00ff017b82 */ /* 0x000fe20000000800 */
[----:B------:R-:W0:Y:S07]  /*0010*/  S2R R0, SR_TID.X ;  /* 0x0000000000007919 */ /* 0x000e2e0000002100 */
[----:B------:R-:W0:Y:S01]  /*0020*/  S2UR UR4, SR_CTAID.X ;  /* 0x00000000000479c3 */ /* 0x000e220000002500 */
[----:B------:R-:W1:Y:S01]  /*0030*/  LDCU.64 UR6, c[0x0][0x358] ;  /* 0x00006b00ff0677ac */ /* 0x000e620008000a00 */
[----:B------:R-:W2:Y:S06]  /*0040*/  LDCU UR5, c[0x0][0x390] ;  /* 0x00007200ff0577ac */ /* 0x000eac0008000800 */
[----:B------:R-:W0:Y:S08]  /*0050*/  LDC R5, c[0x0][0x360] ;  /* 0x0000d800ff057b82 */ /* 0x000e300000000800 */
[----:B------:R-:W3:Y:S01]  /*0060*/  LDC.64 R2, c[0x0][0x380] ;  /* 0x0000e000ff027b82 */ /* 0x000ee20000000a00 */
[----:B0-----:R-:W-:-:S04]  /*0070*/  IMAD R5, R5, UR4, R0 ;  /* 0x0000000405057c24 */ /* 0x001fc8000f8e0200 */
[----:B---3--:R-:W-:-:S05]  /*0080*/  IMAD.WIDE R2, R5, 0x8, R2 ;  /* 0x0000000805027825 */ /* 0x008fca00078e0202 */
[----:B-1----:R0:W5:Y:S01]  /*0090*/  LDG.E.64 R4, desc[UR6][R2.64] ;  /* 0x0000000602047981 */ /* 0x002162000c1e1b00 */
[----:B--2---:R-:W-:-:S09]  /*00a0*/  UISETP.GE.AND UP0, UPT, UR5, 0x1, UPT ;  /* 0x000000010500788c */ /* 0x004fd2000bf06270 */
[----:B0-----:R-:W-:Y:S05]  /*00b0*/  BRA.U !UP0, `(.L_x_5) ;  /* 0x0000000508e87547 */ /* 0x001fea000b800000 */
[----:B------:R-:W-:Y:S02]  /*00c0*/  UISETP.GE.U32.AND UP0, UPT, UR5, 0x4, UPT ;  /* 0x000000040500788c */ /* 0x000fe4000bf06070 */
[----:B------:R-:W-:-:S07]  /*00d0*/  ULOP3.LUT UR4, UR5, 0x3, URZ, 0xc0, !UPT ;  /* 0x0000000305047892 */ /* 0x000fce000f8ec0ff */
[----:B------:R-:W-:Y:S05]  /*00e0*/  BRA.U !UP0, `(.L_x_6) ;  /* 0x0000000508b47547 */ /* 0x000fea000b800000 */
[----:B------:R-:W-:Y:S01]  /*00f0*/  ULOP3.LUT UR5, UR5, 0x7ffffffc, URZ, 0xc0, !UPT ;  /* 0x7ffffffc05057892 */ /* 0x000fe2000f8ec0ff */
[----:B------:R-:W0:Y:S03]  /*0100*/  LDCU.64 UR10, c[0x0][0x388] ;  /* 0x00007100ff0a77ac */ /* 0x000e260008000a00 */
[----:B------:R-:W-:-:S04]  /*0110*/  UIADD3 UR5, UPT, UPT, -UR5, URZ, URZ ;  /* 0x000000ff05057290 */ /* 0x000fc8000fffe1ff */
[----:B------:R-:W-:-:S09]  /*0120*/  UISETP.GE.AND UP0, UPT, UR5, URZ, UPT ;  /* 0x000000ff0500728c */ /* 0x000fd2000bf06270 */
[----:B------:R-:W-:Y:S05]  /*0130*/  BRA.U UP0, `(.L_x_7) ;  /* 0x0000000500647547 */ /* 0x000fea000b800000 */
[----:B------:R-:W-:Y:S02]  /*0140*/  UIADD3 UR8, UPT, UPT, -UR5, URZ, URZ ;  /* 0x000000ff05087290 */ /* 0x000fe4000fffe1ff */
[----:B------:R-:W-:Y:S02]  /*0150*/  UPLOP3.LUT UP0, UPT, UPT, UPT, UPT, 0x80, 0x8 ;  /* 0x000000000008789c */ /* 0x000fe40003f0f070 */
[----:B------:R-:W-:-:S09]  /*0160*/  UISETP.GT.AND UP1, UPT, UR8, 0xc, UPT ;  /* 0x0000000c0800788c */ /* 0x000fd2000bf24270 */
[----:B------:R-:W-:Y:S05]  /*0170*/  BRA.U !UP1, `(.L_x_8) ;  /* 0x0000000109d47547 */ /* 0x000fea000b800000 */
[----:B------:R-:W1:Y:S01]  /*0180*/  LDCU.64 UR8, c[0x0][0x388] ;  /* 0x00007100ff0877ac */ /* 0x000e620008000a00 */
[----:B------:R-:W-:-:S11]  /*0190*/  UPLOP3.LUT UP0, UPT, UPT, UPT, UPT, 0x40, 0x4 ;  /* 0x000000000004789c */ /* 0x000fd60003f0e870 */
.L_x_9:
[C---:B-----5:R-:W-:Y:S01]  /*01a0*/  DADD R6, -R4.reuse, 1 ;  /* 0x3ff0000004067429 */ /* 0x060fe20000000100 */
[----:B------:R-:W-:Y:S01]  /*01b0*/  UIADD3 UR5, UPT, UPT, UR5, 0x10, URZ ;  /* 0x0000001005057890 */ /* 0x000fe2000fffe0ff */
[----:B-1----:R-:W-:-:S03]  /*01c0*/  DMUL R4, R4, UR8 ;  /* 0x0000000804047c28 */ /* 0x002fc60008000000 */
[----:B------:R-:W-:-:S05]  /*01d0*/  UISETP.GE.AND UP1, UPT, UR5, -0xc, UPT ;  /* 0xfffffff40500788c */ /* 0x000fca000bf26270 */
[----:B------:R-:W-:-:S08]  /*01e0*/  DMUL R4, R4, R6 ;  /* 0x0000000604047228 */ /* 0x000fd00000000000 */
[C---:B------:R-:W-:Y:S02]  /*01f0*/  DMUL R6, R4.reuse, UR8 ;  /* 0x0000000804067c28 */ /* 0x040fe40008000000 */
[----:B------:R-:W-:-:S08]  /*0200*/  DADD R4, -R4, 1 ;  /* 0x3ff0000004047429 */ /* 0x000fd00000000100 */
        /* <DEDUP_REMOVED lines=42> */
[----:B------:R-:W-:Y:S01]  /*04b0*/  DMUL R4, R6, R4 ;  /* 0x0000000406047228 */ /* 0x000fe20000000000 */
[----:B------:R-:W-:Y:S10]  /*04c0*/  BRA.U !UP1, `(.L_x_9) ;  /* 0xfffffffd09347547 */ /* 0x000ff4000b83ffff */
.L_x_8:
[----:B------:R-:W-:-:S04]  /*04d0*/  UIADD3 UR8, UPT, UPT, -UR5, URZ, URZ ;  /* 0x000000ff05087290 */ /* 0x000fc8000fffe1ff */
[----:B------:R-:W-:-:S09]  /*04e0*/  UISETP.GT.AND UP1, UPT, UR8, 0x4, UPT ;  /* 0x000000040800788c */ /* 0x000fd2000bf24270 */
[----:B------:R-:W-:Y:S05]  /*04f0*/  BRA.U !UP1, `(.L_x_10) ;  /* 0x00000001096c7547 */ /* 0x000fea000b800000 */
[----:B------:R-:W1:Y:S01]  /*0500*/  LDCU.64 UR8, c[0x0][0x388] ;  /* 0x00007100ff0877ac */ /* 0x000e620008000a00 */
[C---:B-----5:R-:W-:Y:S01]  /*0510*/  DADD R6, -R4.reuse, 1 ;  /* 0x3ff0000004067429 */ /* 0x060fe20000000100 */
[----:B------:R-:W-:Y:S02]  /*0520*/  UPLOP3.LUT UP0, UPT, UPT, UPT, UPT, 0x40, 0x4 ;  /* 0x000000000004789c */ /* 0x000fe40003f0e870 */
[----:B------:R-:W-:Y:S01]  /*0530*/  UIADD3 UR5, UPT, UPT, UR5, 0x8, URZ ;  /* 0x0000000805057890 */ /* 0x000fe2000fffe0ff */
[----:B-1----:R-:W-:-:S08]  /*0540*/  DMUL R4, R4, UR8 ;  /* 0x0000000804047c28 */ /* 0x002fd00008000000 */
        /* <DEDUP_REMOVED lines=21> */
[----:B------:R-:W-:-:S11]  /*06a0*/  DMUL R4, R6, R4 ;  /* 0x0000000406047228 */ /* 0x000fd60000000000 */
.L_x_10:
[----:B------:R-:W-:-:S09]  /*06b0*/  UISETP.NE.OR UP0, UPT, UR5, URZ, UP0 ;  /* 0x000000ff0500728c */ /* 0x000fd20008705670 */
[----:B------:R-:W-:Y:S05]  /*06c0*/  BRA.U !UP0, `(.L_x_6) ;  /* 0x00000001083c7547 */ /* 0x000fea000b800000 */
.L_x_7:
[C---:B-----5:R-:W-:Y:S01]  /*06d0*/  DADD R6, -R4.reuse, 1 ;  /* 0x3ff0000004067429 */ /* 0x060fe20000000100 */
[----:B------:R-:W-:Y:S01]  /*06e0*/  UIADD3 UR5, UPT, UPT, UR5, 0x4, URZ ;  /* 0x0000000405057890 */ /* 0x000fe2000fffe0ff */
[----:B0-----:R-:W-:-:S03]  /*06f0*/  DMUL R4, R4, UR10 ;  /* 0x0000000a04047c28 */ /* 0x001fc60008000000 */
[----:B------:R-:W-:-:S05]  /*0700*/  UISETP.NE.AND UP0, UPT, UR5, URZ, UPT ;  /* 0x000000ff0500728c */ /* 0x000fca000bf05270 */
        /* <DEDUP_REMOVED lines=10> */
[----:B------:R-:W-:Y:S10]  /*07b0*/  BRA.U UP0, `(.L_x_7) ;  /* 0xfffffffd00c47547 */ /* 0x000ff4000b83ffff */
.L_x_6:
[----:B------:R-:W-:-:S09]  /*07c0*/  UISETP.NE.AND UP0, UPT, UR4, URZ, UPT ;  /* 0x000000ff0400728c */ /* 0x000fd2000bf05270 */
[----:B------:R-:W-:Y:S05]  /*07d0*/  BRA.U !UP0, `(.L_x_5) ;  /* 0x0000000108207547 */ /* 0x000fea000b800000 */
[----:B------:R-:W1:Y:S01]  /*07e0*/  LDCU.64 UR8, c[0x0][0x388] ;  /* 0x00007100ff0877ac */ /* 0x000e620008000a00 */
[----:B------:R-:W-:-:S12]  /*07f0*/  UIADD3 UR4, UPT, UPT, -UR4, URZ, URZ ;  /* 0x000000ff04047290 */ /* 0x000fd8000fffe1ff */
.L_x_11:
[----:B------:R-:W-:Y:S01]  /*0800*/  UIADD3 UR4, UPT, UPT, UR4, 0x1, URZ ;  /* 0x0000000104047890 */ /* 0x000fe2000fffe0ff */
[C---:B-----5:R-:W-:Y:S02]  /*0810*/  DADD R6, -R4.reuse, 1 ;  /* 0x3ff0000004067429 */ /* 0x060fe40000000100 */
[----:B-1----:R-:W-:Y:S01]  /*0820*/  DMUL R4, R4, UR8 ;  /* 0x0000000804047c28 */ /* 0x002fe20008000000 */
[----:B------:R-:W-:-:S07]  /*0830*/  UISETP.NE.AND UP0, UPT, UR4, URZ, UPT ;  /* 0x000000ff0400728c */ /* 0x000fce000bf05270 */
[----:B------:R-:W-:Y:S02]  /*0840*/  DMUL R4, R4, R6 ;  /* 0x0000000604047228 */ /* 0x000fe40000000000 */
[----:B------:R-:W-:Y:S09]  /*0850*/  BRA.U UP0, `(.L_x_11) ;  /* 0xfffffffd00e87547 */ /* 0x000ff2000b83ffff */
.L_x_5:
[----:B-----5:R-:W-:Y:S01]  /*0860*/  STG.E.64 desc[UR6][R2.64], R4 ;  /* 0x0000000402007986 */ /* 0x020fe2000c101b06 */
[----:B0-----:R-:W-:Y:S05]  /*0870*/  EXIT ;  /* 0x000000000000794d */ /* 0x001fea0003800000 */
.L_x_12:
        /* <DEDUP_REMOVED lines=16> */
.L_x_32:


//--------------------- .text._Z15bogdanov_kernelPdS_dddi --------------------------
	.section	.text._Z15bogdanov_kernelPdS_dddi,"ax",@progbits
	.align	128
        .global         _Z15bogdanov_kernelPdS_dddi
        .type           _Z15bogdanov_kernelPdS_dddi,@function
        .size           _Z15bogdanov_kernelPdS_dddi,(.L_x_33 - _Z15bogdanov_kernelPdS_dddi)
        .other          _Z15bogdanov_kernelPdS_dddi,@"STO_CUDA_ENTRY STV_DEFAULT"
_Z15bogdanov_kernelPdS_dddi:
.text._Z15bogdanov_kernelPdS_dddi:
[----:B------:R-:W-:Y:S01]  /*0000*/  LDC R1, c[0x0][0x37c] ;  /* 0x0000df00ff017b82 */ /* 0x000fe20000000800 */
[----:B------:R-:W0:Y:S07]  /*0010*/  S2R R0, SR_TID.X ;  /* 0x0000000000007919 */ /* 0x000e2e0000002100 */
[----:B------:R-:W0:Y:S01]  /*0020*/  S2UR UR4, SR_CTAID.X ;  /* 0x00000000000479c3 */ /* 0x000e220000002500 */
[----:B------:R-:W1:Y:S01]  /*0030*/  LDCU.64 UR6, c[0x0][0x358] ;  /* 0x00006b00ff0677ac */ /* 0x000e620008000a00 */
[----:B------:R-:W2:Y:S06]  /*0040*/  LDCU UR5, c[0x0][0x3a8] ;  /* 0x00007500ff0577ac */ /* 0x000eac0008000800 */
[----:B------:R-:W0:Y:S08]  /*0050*/  LDC R7, c[0x0][0x360] ;  /* 0x0000d800ff077b82 */ /* 0x000e300000000800 */
[----:B------:R-:W3:Y:S08]  /*0060*/  LDC.64 R2, c[0x0][0x380] ;  /* 0x0000e000ff027b82 */ /* 0x000ef00000000a00 */
[----:B------:R-:W4:Y:S01]  /*0070*/  LDC.64 R4, c[0x0][0x388] ;  /* 0x0000e200ff047b82 */ /* 0x000f220000000a00 */
[----:B0-----:R-:W-:-:S04]  /*0080*/  IMAD R7, R7, UR4, R0 ;  /* 0x0000000407077c24 */ /* 0x001fc8000f8e0200 */
[----:B---3--:R-:W-:-:S04]  /*0090*/  IMAD.WIDE R2, R7, 0x8, R2 ;  /* 0x0000000807027825 */ /* 0x008fc800078e0202 */
[----:B----4-:R-:W-:Y:S02]  /*00a0*/  IMAD.WIDE R4, R7, 0x8, R4 ;  /* 0x0000000807047825 */ /* 0x010fe400078e0204 */
[----:B-1----:R0:W5:Y:S04]  /*00b0*/  LDG.E.64 R6, desc[UR6][R2.64] ;  /* 0x0000000602067981 */ /* 0x002168000c1e1b00 */
[----:B------:R0:W5:Y:S01]  /*00c0*/  LDG.E.64 R8, desc[UR6][R4.64] ;  /* 0x0000000604087981 */ /* 0x000162000c1e1b00 */
[----:B--2---:R-:W-:-:S09]  /*00d0*/  UISETP.GE.AND UP0, UPT, UR5, 0x1, UPT ;  /* 0x000000010500788c */ /* 0x004fd2000bf06270 */
[----:B0-----:R-:W-:Y:S05]  /*00e0*/  BRA.U !UP0, `(.L_x_13) ;  /* 0x0000000108d47547 */ /* 0x001fea000b800000 */
[----:B------:R-:W-:Y:S02]  /*00f0*/  UISETP.GE.U32.AND UP1, UPT, UR5, 0x4, UPT ;  /* 0x000000040500788c */ /* 0x000fe4000bf26070 */
[----:B------:R-:W-:-:S04]  /*0100*/  ULOP3.LUT UR4, UR5, 0x3, URZ, 0xc0, !UPT ;  /* 0x0000000305047892 */ /* 0x000fc8000f8ec0ff */
[----:B------:R-:W-:-:S03]  /*0110*/  UISETP.NE.AND UP0, UPT, UR4, URZ, UPT ;  /* 0x000000ff0400728c */ /* 0x000fc6000bf05270 */
[----:B------:R-:W-:Y:S08]  /*0120*/  BRA.U !UP1, `(.L_x_14) ;  /* 0x00000001098c7547 */ /* 0x000ff0000b800000 */
[----:B------:R-:W-:Y:S01]  /*0130*/  ULOP3.LUT UR5, UR5, 0x7ffffffc, URZ, 0xc0, !UPT ;  /* 0x7ffffffc05057892 */ /* 0x000fe2000f8ec0ff */
[----:B------:R-:W0:Y:S01]  /*0140*/  LDCU.64 UR12, c[0x0][0x3a0] ;  /* 0x00007400ff0c77ac */ /* 0x000e220008000a00 */
[----:B------:R-:W1:Y:S02]  /*0150*/  LDCU.128 UR8, c[0x0][0x390] ;  /* 0x00007200ff0877ac */ /* 0x000e640008000c00 */
[----:B------:R-:W-:-:S12]  /*0160*/  UIADD3 UR5, UPT, UPT, -UR5, URZ, URZ ;  /* 0x000000ff05057290 */ /* 0x000fd8000fffe1ff */
.L_x_15:
[----:B-1---5:R-:W-:Y:S01]  /*0170*/  DFMA R10, R8, UR8, R8 ;  /* 0x00000008080a7c2b */ /* 0x022fe20008000008 */
[----:B------:R-:W-:Y:S01]  /*0180*/  UIADD3 UR5, UPT, UPT, UR5, 0x4, URZ ;  /* 0x0000000405057890 */ /* 0x000fe2000fffe0ff */
[C---:B------:R-:W-:Y:S02]  /*0190*/  DMUL R12, R6.reuse, UR10 ;  /* 0x0000000a060c7c28 */ /* 0x040fe40008000000 */
[C---:B------:R-:W-:Y:S01]  /*01a0*/  DADD R14, R6.reuse, -1 ;  /* 0xbff00000060e7429 */ /* 0x040fe20000000000 */
[----:B------:R-:W-:Y:S01]  /*01b0*/  UISETP.NE.AND UP1, UPT, UR5, URZ, UPT ;  /* 0x000000ff0500728c */ /* 0x000fe2000bf25270 */
[----:B0-----:R-:W-:-:S06]  /*01c0*/  DMUL R16, R6, UR12 ;  /* 0x0000000c06107c28 */ /* 0x001fcc0008000000 */
[----:B------:R-:W-:-:S08]  /*01d0*/  DFMA R10, R12, R14, R10 ;  /* 0x0000000e0c0a722b */ /* 0x000fd0000000000a */
[----:B------:R-:W-:-:S08]  /*01e0*/  DFMA R10, R16, R8, R10 ;  /* 0x00000008100a722b */ /* 0x000fd0000000000a */
[C---:B------:R-:W-:Y:S02]  /*01f0*/  DADD R6, R10.reuse, R6 ;  /* 0x000000000a067229 */ /* 0x040fe40000000006 */
[----:B------:R-:W-:-:S06]  /*0200*/  DFMA R8, R10, UR8, R10 ;  /* 0x000000080a087c2b */ /* 0x000fcc000800000a */
[C---:B------:R-:W-:Y:S02]  /*0210*/  DMUL R12, R6.reuse, UR10 ;  /* 0x0000000a060c7c28 */ /* 0x040fe40008000000 */
[C---:B------:R-:W-:Y:S02]  /*0220*/  DADD R14, R6.reuse, -1 ;  /* 0xbff00000060e7429 */ /* 0x040fe40000000000 */
[----:B------:R-:W-:-:S06]  /*0230*/  DMUL R16, R6, UR12 ;  /* 0x0000000c06107c28 */ /* 0x000fcc0008000000 */
[----:B------:R-:W-:-:S08]  /*0240*/  DFMA R8, R12, R14, R8 ;  /* 0x0000000e0c08722b */ /* 0x000fd00000000008 */
[----:B------:R-:W-:-:S08]  /*0250*/  DFMA R8, R10, R16, R8 ;  /* 0x000000100a08722b */ /* 0x000fd00000000008 */
[--C-:B------:R-:W-:Y:S02]  /*0260*/  DADD R6, R6, R8.reuse ;  /* 0x0000000006067229 */ /* 0x100fe40000000008 */
        /* <DEDUP_REMOVED lines=13> */
[----:B------:R-:W-:Y:S01]  /*0340*/  DADD R6, R6, R8 ;  /* 0x0000000006067229 */ /* 0x000fe20000000008 */
[----:B------:R-:W-:Y:S10]  /*0350*/  BRA.U UP1, `(.L_x_15) ;  /* 0xfffffffd01847547 */ /* 0x000ff4000b83ffff */
.L_x_14:
[----:B------:R-:W-:Y:S05]  /*0360*/  BRA.U !UP0, `(.L_x_13) ;  /* 0x0000000108347547 */ /* 0x000fea000b800000 */
[----:B------:R-:W0:Y:S01]  /*0370*/  LDCU.64 UR12, c[0x0][0x3a0] ;  /* 0x00007400ff0c77ac */ /* 0x000e220008000a00 */
[----:B------:R-:W1:Y:S01]  /*0380*/  LDCU.128 UR8, c[0x0][0x390] ;  /* 0x00007200ff0877ac */ /* 0x000e620008000c00 */
[----:B------:R-:W-:-:S12]  /*0390*/  UIADD3 UR4, UPT, UPT, -UR4, URZ, URZ ;  /* 0x000000ff04047290 */ /* 0x000fd8000fffe1ff */
.L_x_16:
        /* <DEDUP_REMOVED lines=8> */
[----:B------:R-:W-:Y:S01]  /*0420*/  DADD R6, R8, R6 ;  /* 0x0000000008067229 */ /* 0x000fe20000000006 */
[----:B------:R-:W-:Y:S10]  /*0430*/  BRA.U UP0, `(.L_x_16) ;  /* 0xfffffffd00d87547 */ /* 0x000ff4000b83ffff */
.L_x_13:
[----:B-----5:R-:W-:Y:S04]  /*0440*/  STG.E.64 desc[UR6][R2.64], R6 ;  /* 0x0000000602007986 */ /* 0x020fe8000c101b06 */
[----:B------:R-:W-:Y:S01]  /*0450*/  STG.E.64 desc[UR6][R4.64], R8 ;  /* 0x0000000804007986 */ /* 0x000fe2000c101b06 */
[----:B------:R-:W-:Y:S05]  /*0460*/  EXIT ;  /* 0x000000000000794d */ /* 0x000fea0003800000 */
.L_x_17:
        /* <DEDUP_REMOVED lines=9> */
.L_x_33:


//--------------------- .text._Z17tinkerbell_kernelPdS_ddddi --------------------------
	.section	.text._Z17tinkerbell_kernelPdS_ddddi,"ax",@progbits
	.align	128
        .global         _Z17tinkerbell_kernelPdS_ddddi
        .type           _Z17tinkerbell_kernelPdS_ddddi,@function
        .size           _Z17tinkerbell_kernelPdS_ddddi,(.L_x_34 - _Z17tinkerbell_kernelPdS_ddddi)
        .other          _Z17tinkerbell_kernelPdS_ddddi,@"STO_CUDA_ENTRY STV_DEFAULT"
_Z17tinkerbell_kernelPdS_ddddi:
.text._Z17tinkerbell_kernelPdS_ddddi:
[----:B------:R-:W-:Y:S01]  /*0000*/  LDC R1, c[0x0][0x37c] ;  /* 0x0000df00ff017b82 */ /* 0x000fe20000000800 */
[----:B------:R-:W0:Y:S07]  /*0010*/  S2R R0, SR_TID.X ;  /* 0x0000000000007919 */ /* 0x000e2e0000002100 */
[----:B------:R-:W0:Y:S01]  /*0020*/  S2UR UR6, SR_CTAID.X ;  /* 0x00000000000679c3 */ /* 0x000e220000002500 */
[----:B------:R-:W1:Y:S07]  /*0030*/  LDCU.64 UR4, c[0x0][0x358] ;  /* 0x00006b00ff0477ac */ /* 0x000e6e0008000a00 */
[----:B------:R-:W0:Y:S08]  /*0040*/  LDC R7, c[0x0][0x360] ;  /* 0x0000d800ff077b82 */ /* 0x000e300000000800 */
[----:B------:R-:W2:Y:S08]  /*0050*/  LDC.64 R2, c[0x0][0x380] ;  /* 0x0000e000ff027b82 */ /* 0x000eb00000000a00 */
[----:B------:R-:W3:Y:S01]  /*0060*/  LDC.64 R4, c[0x0][0x388] ;  /* 0x0000e200ff047b82 */ /* 0x000ee20000000a00 */
[----:B0-----:R-:W-:Y:S01]  /*0070*/  IMAD R7, R7, UR6, R0 ;  /* 0x0000000607077c24 */ /* 0x001fe2000f8e0200 */
[----:B------:R-:W0:Y:S03]  /*0080*/  LDCU UR6, c[0x0][0x3b0] ;  /* 0x00007600ff0677ac */ /* 0x000e260008000800 */
[----:B--2---:R-:W-:-:S05]  /*0090*/  IMAD.WIDE R2, R7, 0x8, R2 ;  /* 0x0000000807027825 */ /* 0x004fca00078e0202 */
[----:B-1----:R1:W5:Y:S01]  /*00a0*/  LDG.E.64 R8, desc[UR4][R2.64] ;  /* 0x0000000402087981 */ /* 0x002362000c1e1b00 */
[----:B---3--:R-:W-:-:S05]  /*00b0*/  IMAD.WIDE R4, R7, 0x8, R4 ;  /* 0x0000000807047825 */ /* 0x008fca00078e0204 */
[----:B------:R1:W5:Y:S01]  /*00c0*/  LDG.E.64 R6, desc[UR4][R4.64] ;  /* 0x0000000404067981 */ /* 0x000362000c1e1b00 */
[----:B0-----:R-:W-:Y:S01]  /*00d0*/  UISETP.GE.AND UP0, UPT, UR6, 0x1, UPT ;  /* 0x000000010600788c */ /* 0x001fe2000bf06270 */
[----:B------:R-:W-:Y:S08]  /*00e0*/  BSSY.RECONVERGENT B0, `(.L_x_18) ;  /* 0x000001c000007945 */ /* 0x000ff00003800200 */
[----:B-1----:R-:W-:Y:S05]  /*00f0*/  BRA.U !UP0, `(.L_x_19) ;  /* 0x0000000108687547 */ /* 0x002fea000b800000 */
[----:B------:R-:W-:Y:S01]  /*0100*/  IMAD.MOV.U32 R0, RZ, RZ, RZ ;  /* 0x000000ffff007224 */ /* 0x000fe200078e00ff */
[----:B------:R-:W0:Y:S01]  /*0110*/  LDCU UR6, c[0x0][0x3b0] ;  /* 0x00007600ff0677ac */ /* 0x000e220008000800 */
[----:B------:R-:W1:Y:S01]  /*0120*/  LDCU.128 UR8, c[0x0][0x390] ;  /* 0x00007200ff0877ac */ /* 0x000e620008000c00 */
[----:B------:R-:W2:Y:S04]  /*0130*/  LDCU.128 UR12, c[0x0][0x3a0] ;  /* 0x00007400ff0c77ac */ /* 0x000ea80008000c00 */
.L_x_21:
[----:B-----5:R-:W-:Y:S02]  /*0140*/  DMUL R10, R6, R6 ;  /* 0x00000006060a7228 */ /* 0x020fe40000000000 */
[----:B------:R-:W-:-:S06]  /*0150*/  DADD R12, R8, R8 ;  /* 0x00000000080c7229 */ /* 0x000fcc0000000008 */
[----:B------:R-:W-:Y:S02]  /*0160*/  DFMA R10, R8, R8, -R10 ;  /* 0x00000008080a722b */ /* 0x000fe4000000080a */
[----:B------:R-:W-:-:S06]  /*0170*/  DMUL R12, R12, R6 ;  /* 0x000000060c0c7228 */ /* 0x000fcc0000000000 */
[C---:B-1----:R-:W-:Y:S02]  /*0180*/  DFMA R10, R8.reuse, UR8, R10 ;  /* 0x00000008080a7c2b */ /* 0x042fe4000800000a */
[----:B--2---:R-:W-:-:S06]  /*0190*/  DFMA R12, R8, UR12, R12 ;  /* 0x0000000c080c7c2b */ /* 0x004fcc000800000c */
[C---:B------:R-:W-:Y:S02]  /*01a0*/  DFMA R8, R6.reuse, UR10, R10 ;  /* 0x0000000a06087c2b */ /* 0x040fe4000800000a */
[----:B------:R-:W-:-:S08]  /*01b0*/  DFMA R6, R6, UR14, R12 ;  /* 0x0000000e06067c2b */ /* 0x000fd0000800000c */
[----:B------:R-:W-:Y:S01]  /*01c0*/  DSETP.MAX.AND P0, P1, |R8|, |R6|, PT ;  /* 0x400000060800722a */ /* 0x000fe2000390f200 */
[----:B------:R-:W-:Y:S01]  /*01d0*/  IMAD.MOV.U32 R10, RZ, RZ, R9 ;  /* 0x000000ffff0a7224 */ /* 0x000fe200078e0009 */
[----:B------:R-:W-:Y:S01]  /*01e0*/  MOV R13, R7 ;  /* 0x00000007000d7202 */ /* 0x000fe20000000f00 */
[----:B------:R-:W-:-:S03]  /*01f0*/  IMAD.MOV.U32 R11, RZ, RZ, R6 ;  /* 0x000000ffff0b7224 */ /* 0x000fc600078e0006 */
[----:B------:R-:W-:Y:S01]  /*0200*/  FSEL R15, |R10|, |R13|, P0 ;  /* 0x4000000d0a0f7208 */ /* 0x000fe20000000200 */
[----:B------:R-:W-:-:S05]  /*0210*/  IMAD.MOV.U32 R10, RZ, RZ, R8 ;  /* 0x000000ffff0a7224 */ /* 0x000fca00078e0008 */
[----:B------:R-:W-:Y:S02]  /*0220*/  SEL R10, R10, R11, P0 ;  /* 0x0000000b0a0a7207 */ /* 0x000fe40000000000 */
[----:B------:R-:W-:-:S04]  /*0230*/  @P1 LOP3.LUT R15, R13, 0x80000, RZ, 0xfc, !PT ;  /* 0x000800000d0f1812 */ /* 0x000fc800078efcff */
[----:B------:R-:W-:-:S06]  /*0240*/  MOV R11, R15 ;  /* 0x0000000f000b7202 */ /* 0x000fcc0000000f00 */
[----:B------:R-:W-:-:S14]  /*0250*/  DSETP.GT.AND P0, PT, R10, 1.00000000000000000000e+09, PT ;  /* 0x41cdcd650a00742a */ /* 0x000fdc0003f04000 */
[----:B------:R-:W-:Y:S05]  /*0260*/  @P0 BRA `(.L_x_20) ;  /* 0x0000000000500947 */ /* 0x000fea0003800000 */
[----:B------:R-:W-:-:S05]  /*0270*/  VIADD R0, R0, 0x1 ;  /* 0x0000000100007836 */ /* 0x000fca0000000000 */
[----:B0-----:R-:W-:-:S13]  /*0280*/  ISETP.NE.AND P0, PT, R0, UR6, PT ;  /* 0x0000000600007c0c */ /* 0x001fda000bf05270 */
[----:B------:R-:W-:Y:S05]  /*0290*/  @P0 BRA `(.L_x_21) ;  /* 0xfffffffc00a80947 */ /* 0x000fea000383ffff */
.L_x_19:
[----:B------:R-:W-:Y:S05]  /*02a0*/  BSYNC.RECONVERGENT B0 ;  /* 0x0000000000007941 */ /* 0x000fea0003800200 */
.L_x_18:
[----:B-----5:R-:W-:Y:S01]  /*02b0*/  DSETP.MAX.AND P0, P1, |R6|, |R8|, PT ;  /* 0x400000080600722a */ /* 0x020fe2000390f200 */
[----:B------:R-:W-:Y:S01]  /*02c0*/  IMAD.MOV.U32 R13, RZ, RZ, R9 ;  /* 0x000000ffff0d7224 */ /* 0x000fe200078e0009 */
[----:B------:R-:W-:Y:S01]  /*02d0*/  MOV R0, R7 ;  /* 0x0000000700007202 */ /* 0x000fe20000000f00 */
[----:B------:R-:W-:-:S03]  /*02e0*/  IMAD.MOV.U32 R11, RZ, RZ, R8 ;  /* 0x000000ffff0b7224 */ /* 0x000fc600078e0008 */
[----:B------:R-:W-:Y:S02]  /*02f0*/  FSEL R15, |R0|, |R13|, P0 ;  /* 0x4000000d000f7208 */ /* 0x000fe40000000200 */
[----:B------:R-:W-:-:S04]  /*0300*/  MOV R0, R6 ;  /* 0x0000000600007202 */ /* 0x000fc80000000f00 */
[----:B------:R-:W-:Y:S02]  /*0310*/  SEL R10, R0, R11, P0 ;  /* 0x0000000b000a7207 */ /* 0x000fe40000000000 */
[----:B------:R-:W-:-:S04]  /*0320*/  @P1 LOP3.LUT R15, R13, 0x80000, RZ, 0xfc, !PT ;  /* 0x000800000d0f1812 */ /* 0x000fc800078efcff */
[----:B------:R-:W-:-:S06]  /*0330*/  MOV R11, R15 ;  /* 0x0000000f000b7202 */ /* 0x000fcc0000000f00 */
[----:B------:R-:W-:-:S14]  /*0340*/  DSETP.GT.AND P0, PT, R10, 200, PT ;  /* 0x406900000a00742a */ /* 0x000fdc0003f04000 */
[----:B------:R0:W-:Y:S04]  /*0350*/  @P0 STG.E.64 desc[UR4][R2.64], RZ ;  /* 0x000000ff02000986 */ /* 0x0001e8000c101b04 */
[----:B------:R0:W-:Y:S01]  /*0360*/  @P0 STG.E.64 desc[UR4][R4.64], RZ ;  /* 0x000000ff04000986 */ /* 0x0001e2000c101b04 */
[----:B------:R-:W-:Y:S05]  /*0370*/  @P0 EXIT ;  /* 0x000000000000094d */ /* 0x000fea0003800000 */
[----:B------:R-:W-:Y:S04]  /*0380*/  STG.E.64 desc[UR4][R2.64], R8 ;  /* 0x0000000802007986 */ /* 0x000fe8000c101b04 */
[----:B------:R-:W-:Y:S01]  /*0390*/  STG.E.64 desc[UR4][R4.64], R6 ;  /* 0x0000000604007986 */ /* 0x000fe2000c101b04 */
[----:B------:R-:W-:Y:S05]  /*03a0*/  EXIT ;  /* 0x000000000000794d */ /* 0x000fea0003800000 */
.L_x_20:
[----:B------:R-:W-:Y:S04]  /*03b0*/  STG.E.64 desc[UR4][R2.64], RZ ;  /* 0x000000ff02007986 */ /* 0x000fe8000c101b04 */
[----:B------:R-:W-:Y:S01]  /*03c0*/  STG.E.64 desc[UR4][R4.64], RZ ;  /* 0x000000ff04007986 */ /* 0x000fe2000c101b04 */
[----:B0-----:R-:W-:Y:S05]  /*03d0*/  EXIT ;  /* 0x000000000000794d */ /* 0x001fea0003800000 */
.L_x_22:
        /* <DEDUP_REMOVED lines=10> */
.L_x_34:


//--------------------- .text._Z12henon_kernelPdS_ddi --------------------------
	.section	.text._Z12henon_kernelPdS_ddi,"ax",@progbits
	.align	128
        .global         _Z12henon_kernelPdS_ddi
        .type           _Z12henon_kernelPdS_ddi,@function
        .size           _Z12henon_kernelPdS_ddi,(.L_x_35 - _Z12henon_kernelPdS_ddi)
        .other          _Z12henon_kernelPdS_ddi,@"STO_CUDA_ENTRY STV_DEFAULT"
_Z12henon_kernelPdS_ddi:
.text._Z12henon_kernelPdS_ddi:
        /* <DEDUP_REMOVED lines=9> */
[----:B---3--:R-:W-:-:S05]  /*0090*/  IMAD.WIDE R2, R7, 0x8, R2 ;  /* 0x0000000807027825 */ /* 0x008fca00078e0202 */
[----:B-1----:R0:W5:Y:S01]  /*00a0*/  LDG.E.64 R8, desc[UR6][R2.64] ;  /* 0x0000000602087981 */ /* 0x002162000c1e1b00 */
[----:B----4-:R-:W-:-:S05]  /*00b0*/  IMAD.WIDE R4, R7, 0x8, R4 ;  /* 0x0000000807047825 */ /* 0x010fca00078e0204 */
[----:B------:R0:W5:Y:S01]  /*00c0*/  LDG.E.64 R6, desc[UR6][R4.64] ;  /* 0x0000000604067981 */ /* 0x000162000c1e1b00 */
[----:B--2---:R-:W-:-:S09]  /*00d0*/  UISETP.GE.AND UP0, UPT, UR5, 0x1, UPT ;  /* 0x000000010500788c */ /* 0x004fd2000bf06270 */
[----:B0-----:R-:W-:Y:S05]  /*00e0*/  BRA.U !UP0, `(.L_x_23) ;  /* 0x0000000908087547 */ /* 0x001fea000b800000 */
[----:B------:R-:W-:Y:S02]  /*00f0*/  UISETP.GE.U32.AND UP0, UPT, UR5, 0x4, UPT ;  /* 0x000000040500788c */ /* 0x000fe4000bf06070 */
[----:B------:R-:W-:-:S07]  /*0100*/  ULOP3.LUT UR4, UR5, 0x3, URZ, 0xc0, !UPT ;  /* 0x0000000305047892 */ /* 0x000fce000f8ec0ff */
[----:B------:R-:W-:Y:S05]  /*0110*/  BRA.U !UP0, `(.L_x_24) ;  /* 0x0000000508c07547 */ /* 0x000fea000b800000 */
[----:B------:R-:W-:Y:S01]  /*0120*/  ULOP3.LUT UR5, UR5, 0x7ffffffc, URZ, 0xc0, !UPT ;  /* 0x7ffffffc05057892 */ /* 0x000fe2000f8ec0ff */
[----:B------:R-:W0:Y:S03]  /*0130*/  LDCU.128 UR12, c[0x0][0x390] ;  /* 0x00007200ff0c77ac */ /* 0x000e260008000c00 */
[----:B------:R-:W-:-:S04]  /*0140*/  UIADD3 UR5, UPT, UPT, -UR5, URZ, URZ ;  /* 0x000000ff05057290 */ /* 0x000fc8000fffe1ff */
[----:B------:R-:W-:-:S09]  /*0150*/  UISETP.GE.AND UP0, UPT, UR5, URZ, UPT ;  /* 0x000000ff0500728c */ /* 0x000fd2000bf06270 */
[----:B------:R-:W-:Y:S05]  /*0160*/  BRA.U UP0, `(.L_x_25) ;  /* 0x00000005006c7547 */ /* 0x000fea000b800000 */
[----:B------:R-:W-:Y:S02]  /*0170*/  UIADD3 UR8, UPT, UPT, -UR5, URZ, URZ ;  /* 0x000000ff05087290 */ /* 0x000fe4000fffe1ff */
[----:B------:R-:W-:Y:S02]  /*0180*/  UPLOP3.LUT UP0, UPT, UPT, UPT, UPT, 0x80, 0x8 ;  /* 0x000000000008789c */ /* 0x000fe40003f0f070 */
[----:B------:R-:W-:-:S09]  /*0190*/  UISETP.GT.AND UP1, UPT, UR8, 0xc, UPT ;  /* 0x0000000c0800788c */ /* 0x000fd2000bf24270 */
[----:B------:R-:W-:Y:S05]  /*01a0*/  BRA.U !UP1, `(.L_x_26) ;  /* 0x0000000109d87547 */ /* 0x000fea000b800000 */
[----:B------:R-:W1:Y:S01]  /*01b0*/  LDCU.128 UR8, c[0x0][0x390] ;  /* 0x00007200ff0877ac */ /* 0x000e620008000c00 */
[----:B------:R-:W-:-:S11]  /*01c0*/  UPLOP3.LUT UP0, UPT, UPT, UPT, UPT, 0x40, 0x4 ;  /* 0x000000000004789c */ /* 0x000fd60003f0e870 */
.L_x_27:
[----:B-1---5:R-:W-:Y:S01]  /*01d0*/  DMUL R10, R8, UR8 ;  /* 0x00000008080a7c28 */ /* 0x022fe20008000000 */
[----:B------:R-:W-:-:S04]  /*01e0*/  UIADD3 UR5, UPT, UPT, UR5, 0x10, URZ ;  /* 0x0000001005057890 */ /* 0x000fc8000fffe0ff */
[----:B------:R-:W-:-:S03]  /*01f0*/  UISETP.GE.AND UP1, UPT, UR5, -0xc, UPT ;  /* 0xfffffff40500788c */ /* 0x000fc6000bf26270 */
[----:B------:R-:W-:-:S08]  /*0200*/  DFMA R10, R10, -R8, 1 ;  /* 0x3ff000000a0a742b */ /* 0x000fd00000000808 */
[----:B------:R-:W-:-:S08]  /*0210*/  DADD R10, R10, R6 ;  /* 0x000000000a0a7229 */ /* 0x000fd00000000006 */
[----:B------:R-:W-:-:S08]  /*0220*/  DMUL R6, R10, UR8 ;  /* 0x000000080a067c28 */ /* 0x000fd00008000000 */
[----:B------:R-:W-:-:S08]  /*0230*/  DFMA R6, -R10, R6, 1 ;  /* 0x3ff000000a06742b */ /* 0x000fd00000000106 */
[----:B------:R-:W-:-:S08]  /*0240*/  DFMA R6, R8, UR10, R6 ;  /* 0x0000000a08067c2b */ /* 0x000fd00008000006 */
        /* <DEDUP_REMOVED lines=40> */
[C---:B------:R-:W-:Y:S02]  /*04d0*/  DFMA R10, -R6.reuse, R10, 1 ;  /* 0x3ff00000060a742b */ /* 0x040fe4000000010a */
[----:B------:R-:W-:-:S06]  /*04e0*/  DMUL R6, R6, UR10 ;  /* 0x0000000a06067c28 */ /* 0x000fcc0008000000 */
[----:B------:R-:W-:Y:S01]  /*04f0*/  DFMA R8, R8, UR10, R10 ;  /* 0x0000000a08087c2b */ /* 0x000fe2000800000a */
[----:B------:R-:W-:Y:S10]  /*0500*/  BRA.U !UP1, `(.L_x_27) ;  /* 0xfffffffd09307547 */ /* 0x000ff4000b83ffff */
.L_x_26:
[----:B------:R-:W-:-:S04]  /*0510*/  UIADD3 UR8, UPT, UPT, -UR5, URZ, URZ ;  /* 0x000000ff05087290 */ /* 0x000fc8000fffe1ff */
[----:B------:R-:W-:-:S09]  /*0520*/  UISETP.GT.AND UP1, UPT, UR8, 0x4, UPT ;  /* 0x000000040800788c */ /* 0x000fd2000bf24270 */
[----:B------:R-:W-:Y:S05]  /*0530*/  BRA.U !UP1, `(.L_x_28) ;  /* 0x0000000109707547 */ /* 0x000fea000b800000 */
[----:B------:R-:W1:Y:S01]  /*0540*/  LDCU.128 UR8, c[0x0][0x390] ;  /* 0x00007200ff0877ac */ /* 0x000e620008000c00 */
[----:B------:R-:W-:Y:S02]  /*0550*/  UIADD3 UR5, UPT, UPT, UR5, 0x8, URZ ;  /* 0x0000000805057890 */ /* 0x000fe4000fffe0ff */
[----:B------:R-:W-:Y:S01]  /*0560*/  UPLOP3.LUT UP0, UPT, UPT, UPT, UPT, 0x40, 0x4 ;  /* 0x000000000004789c */ /* 0x000fe20003f0e870 */
[----:B-1---5:R-:W-:-:S08]  /*0570*/  DMUL R10, R8, UR8 ;  /* 0x00000008080a7c28 */ /* 0x022fd00008000000 */
[----:B------:R-:W-:-:S08]  /*0580*/  DFMA R10, -R8, R10, 1 ;  /* 0x3ff00000080a742b */ /* 0x000fd0000000010a */
        /* <DEDUP_REMOVED lines=22> */
[----:B------:R-:W-:-:S11]  /*06f0*/  DFMA R8, R8, UR10, R10 ;  /* 0x0000000a08087c2b */ /* 0x000fd6000800000a */
.L_x_28:
[----:B------:R-:W-:-:S09]  /*0700*/  UISETP.NE.OR UP0, UPT, UR5, URZ, UP0 ;  /* 0x000000ff0500728c */ /* 0x000fd20008705670 */
[----:B------:R-:W-:Y:S05]  /*0710*/  BRA.U !UP0, `(.L_x_24) ;  /* 0x0000000108407547 */ /* 0x000fea000b800000 */
.L_x_25:
[----:B0----5:R-:W-:Y:S01]  /*0720*/  DMUL R10, R8, UR12 ;  /* 0x0000000c080a7c28 */ /* 0x021fe20008000000 */
[----:B------:R-:W-:-:S04]  /*0730*/  UIADD3 UR5, UPT, UPT, UR5, 0x4, URZ ;  /* 0x0000000405057890 */ /* 0x000fc8000fffe0ff */
[----:B------:R-:W-:-:S03]  /*0740*/  UISETP.NE.AND UP0, UPT, UR5, URZ, UPT ;  /* 0x000000ff0500728c */ /* 0x000fc6000bf05270 */
        /* <DEDUP_REMOVED lines=12> */
[----:B------:R-:W-:Y:S10]  /*0810*/  BRA.U UP0, `(.L_x_25) ;  /* 0xfffffffd00c07547 */ /* 0x000ff4000b83ffff */
.L_x_24:
[----:B------:R-:W-:-:S09]  /*0820*/  UISETP.NE.AND UP0, UPT, UR4, URZ, UPT ;  /* 0x000000ff0400728c */ /* 0x000fd2000bf05270 */
[----:B------:R-:W-:Y:S05]  /*0830*/  BRA.U !UP0, `(.L_x_23) ;  /* 0x0000000108347547 */ /* 0x000fea000b800000 */
[----:B------:R-:W1:Y:S01]  /*0840*/  LDCU.128 UR8, c[0x0][0x390] ;  /* 0x00007200ff0877ac */ /* 0x000e620008000c00 */
[----:B------:R-:W-:-:S12]  /*0850*/  UIADD3 UR4, UPT, UPT, -UR4, URZ, URZ ;  /* 0x000000ff04047290 */ /* 0x000fd8000fffe1ff */
.L_x_29:
[----:B-1---5:R-:W-:Y:S01]  /*0860*/  DMUL R10, R8, UR8 ;  /* 0x00000008080a7c28 */ /* 0x022fe20008000000 */
[----:B------:R-:W-:-:S04]  /*0870*/  UIADD3 UR4, UPT, UPT, UR4, 0x1, URZ ;  /* 0x0000000104047890 */ /* 0x000fc8000fffe0ff */
[----:B------:R-:W-:-:S03]  /*0880*/  UISETP.NE.AND UP0, UPT, UR4, URZ, UPT ;  /* 0x000000ff0400728c */ /* 0x000fc6000bf05270 */
[----:B------:R-:W-:-:S08]  /*0890*/  DFMA R10, R10, -R8, 1 ;  /* 0x3ff000000a0a742b */ /* 0x000fd00000000808 */
[----:B------:R-:W-:Y:S02]  /*08a0*/  DADD R10, R10, R6 ;  /* 0x000000000a0a7229 */ /* 0x000fe40000000006 */
[----:B------:R-:W-:-:S08]  /*08b0*/  DMUL R6, R8, UR10 ;  /* 0x0000000a08067c28 */ /* 0x000fd00008000000 */
[----:B------:R-:W-:Y:S02]  /*08c0*/  MOV R8, R10 ;  /* 0x0000000a00087202 */ /* 0x000fe40000000f00 */
[----:B------:R-:W-:Y:S01]  /*08d0*/  MOV R9, R11 ;  /* 0x0000000b00097202 */ /* 0x000fe20000000f00 */
[----:B------:R-:W-:Y:S06]  /*08e0*/  BRA.U UP0, `(.L_x_29) ;  /* 0xfffffffd00dc7547 */ /* 0x000fec000b83ffff */
[----:B------:R-:W-:Y:S02]  /*08f0*/  MOV R8, R10 ;  /* 0x0000000a00087202 */ /* 0x000fe40000000f00 */
[----:B------:R-:W-:-:S07]  /*0900*/  MOV R9, R11 ;  /* 0x0000000b00097202 */ /* 0x000fce0000000f00 */
.L_x_23:
[----:B-----5:R-:W-:Y:S04]  /*0910*/  STG.E.64 desc[UR6][R2.64], R8 ;  /* 0x0000000802007986 */ /* 0x020fe8000c101b06 */
[----:B------:R-:W-:Y:S01]  /*0920*/  STG.E.64 desc[UR6][R4.64], R6 ;  /* 0x0000000604007986 */ /* 0x000fe2000c101b06 */
[----:B0-----:R-:W-:Y:S05]  /*0930*/  EXIT ;  /* 0x000000000000794d */ /* 0x001fea0003800000 */
.L_x_30:
        /* <DEDUP_REMOVED lines=12> */
.L_x_35:


//--------------------- .nv.shared.reserved.0     --------------------------
	.section	.nv.shared.reserved.0,"aw",@nobits
	.weak		__nv_reservedSMEM_offset_0_alias
	.size		__nv_reservedSMEM_offset_0_alias, 0, 64
	.other		__nv_reservedSMEM_offset_0_alias,@"STO_CUDA_RESERVED_SHARED STV_DEFAULT"
__nv_reservedSMEM_offset_0_alias:
	.zero		0
	.zero		64


//--------------------- .nv.constant0._Z11coll_kernelPiS_i --------------------------
	.section	.nv.constant0._Z11coll_kernelPiS_i,"a",@progbits
	.sectionflags	@""
	.align	4
.nv.constant0._Z11coll_kernelPiS_i:
	.zero		916


//--------------------- .nv.constant0._Z16logistics_kernelPddi --------------------------
	.section	.nv.constant0._Z16logistics_kernelPddi,"a",@progbits
	.sectionflags	@""
	.align	4
.nv.constant0._Z16logistics_kernelPddi:
	.zero		916


//--------------------- .nv.constant0._Z15bogdanov_kernelPdS_dddi --------------------------
	.section	.nv.constant0._Z15bogdanov_kernelPdS_dddi,"a",@progbits
	.sectionflags	@""
	.align	4
.nv.constant0._Z15bogdanov_kernelPdS_dddi:
	.zero		940


//--------------------- .nv.constant0._Z17tinkerbell_kernelPdS_ddddi --------------------------
	.section	.nv.constant0._Z17tinkerbell_kernelPdS_ddddi,"a",@progbits
	.sectionflags	@""
	.align	4
.nv.constant0._Z17tinkerbell_kernelPdS_ddddi:
	.zero		948


//--------------------- .nv.constant0._Z12henon_kernelPdS_ddi --------------------------
	.section	.nv.constant0._Z12henon_kernelPdS_ddi,"a",@progbits
	.sectionflags	@""
	.align	4
.nv.constant0._Z12henon_kernelPdS_ddi:
	.zero		932


//--------------------- SYMBOLS --------------------------

	.type		.nv.reservedSmem.offset0,@object
	.size		.nv.reservedSmem.offset0,0x4
